	.target	sm_90a

	.elftype	@"ET_EXEC"


//--------------------- .note.nv.tkinfo           --------------------------
	.section	.note.nv.tkinfo,"",@"SHT_NOTE"
	.sectionflags	@"SHF_NOTE_NV_TKINFO"
	.tkinfo
        /*0018*/ 	.word	0x00000002
        /*0030*/ 	.string	""
        /*0030*/ 	.string	"ptxas"
        /*0030*/ 	.string	"Cuda compilation tools, release 13.0, V13.0.88"
        /*0030*/ 	.string	"Build cuda_13.0.r13.0/compiler.36424714_0"
        /*0030*/ 	.string	"-arch sm_90a -m 64 "



//--------------------- .note.nv.cuinfo           --------------------------
	.section	.note.nv.cuinfo,"",@"SHT_NOTE"
	.sectionflags	@"SHF_NOTE_NV_CUINFO"
        /*0018*/ 	.short	0x0002
        /*001a*/ 	.short	0x005a
        /*001c*/ 	.short	0x0082
	.zero		2


//--------------------- .nv.info                  --------------------------
	.section	.nv.info,"",@"SHT_CUDA_INFO"
	.align	4


	//----- nvinfo : EIATTR_REGCOUNT
	.align		4
        /*0000*/ 	.byte	0x04, 0x2f
        /*0002*/ 	.short	(.L_15 - .L_14)
	.align		4
.L_14:
        /*0004*/ 	.word	index@(_ZN7cutlass13device_kernelINS_4gemm6kernel13GemmUniversalIN4cute5tupleIJiiiiEEENS1_10collective13CollectiveMmaINS1_34MainloopSm90TmaGmmaWarpSpecializedILi2ENS5_IJNS4_1CILi1EEESB_SB_EEENS1_32KernelTmaWarpSpecializedPingpongEEENS5_IJNSA_ILi64EEESF_NSA_ILi128EEEEEEaNS5_IJlSB_lEEEaSI_NS4_8TiledMMAINS4_8MMA_AtomIJNS4_4SM904GMMA26MMA_64x64x32_S32S8S8_SS_TNEEEENS4_6LayoutISC_NS5_IJNSA_ILi0EEESQ_SQ_EEEEENS5_IJNS4_10UnderscoreEST_ST_EEEEENS4_13SM90_TMA_LOADENS4_14ComposedLayoutINS4_7SwizzleILi3ELi4ELi3EEENS4_18smem_ptr_flag_bitsILi8EEENSP_INS5_IJNSA_ILi8EEESG_EEENS5_IJSG_SB_EEEEEEEvNS4_8identityESW_S16_vS17_EENS_8epilogue10collective6detail29Sm90TmaWarpSpecializedAdapterINS1A_15DefaultEpilogueIaSI_SI_NS19_6thread17LinearCombinationIaLi1EiiLNS1E_9ScaleType4KindE0ELNS_15FloatRoundStyleE2EaEENS1_15EpilogueDefaultEEEEEvvEEEEvNT_6ParamsE)
        /*0008*/ 	.word	0x000000a8


	//----- nvinfo : EIATTR_FRAME_SIZE
	.align		4
.L_15:
        /*000c*/ 	.byte	0x04, 0x11
        /*000e*/ 	.short	(.L_17 - .L_16)
	.align		4
.L_16:
        /*0010*/ 	.word	index@(_ZN7cutlass13device_kernelINS_4gemm6kernel13GemmUniversalIN4cute5tupleIJiiiiEEENS1_10collective13CollectiveMmaINS1_34MainloopSm90TmaGmmaWarpSpecializedILi2ENS5_IJNS4_1CILi1EEESB_SB_EEENS1_32KernelTmaWarpSpecializedPingpongEEENS5_IJNSA_ILi64EEESF_NSA_ILi128EEEEEEaNS5_IJlSB_lEEEaSI_NS4_8TiledMMAINS4_8MMA_AtomIJNS4_4SM904GMMA26MMA_64x64x32_S32S8S8_SS_TNEEEENS4_6LayoutISC_NS5_IJNSA_ILi0EEESQ_SQ_EEEEENS5_IJNS4_10UnderscoreEST_ST_EEEEENS4_13SM90_TMA_LOADENS4_14ComposedLayoutINS4_7SwizzleILi3ELi4ELi3EEENS4_18smem_ptr_flag_bitsILi8EEENSP_INS5_IJNSA_ILi8EEESG_EEENS5_IJSG_SB_EEEEEEEvNS4_8identityESW_S16_vS17_EENS_8epilogue10collective6detail29Sm90TmaWarpSpecializedAdapterINS1A_15DefaultEpilogueIaSI_SI_NS19_6thread17LinearCombinationIaLi1EiiLNS1E_9ScaleType4KindE0ELNS_15FloatRoundStyleE2EaEENS1_15EpilogueDefaultEEEEEvvEEEEvNT_6ParamsE)
        /*0014*/ 	.word	0x00000000


	//----- nvinfo : EIATTR_MIN_STACK_SIZE
	.align		4
.L_17:
        /*0018*/ 	.byte	0x04, 0x12
        /*001a*/ 	.short	(.L_19 - .L_18)
	.align		4
.L_18:
        /*001c*/ 	.word	index@(_ZN7cutlass13device_kernelINS_4gemm6kernel13GemmUniversalIN4cute5tupleIJiiiiEEENS1_10collective13CollectiveMmaINS1_34MainloopSm90TmaGmmaWarpSpecializedILi2ENS5_IJNS4_1CILi1EEESB_SB_EEENS1_32KernelTmaWarpSpecializedPingpongEEENS5_IJNSA_ILi64EEESF_NSA_ILi128EEEEEEaNS5_IJlSB_lEEEaSI_NS4_8TiledMMAINS4_8MMA_AtomIJNS4_4SM904GMMA26MMA_64x64x32_S32S8S8_SS_TNEEEENS4_6LayoutISC_NS5_IJNSA_ILi0EEESQ_SQ_EEEEENS5_IJNS4_10UnderscoreEST_ST_EEEEENS4_13SM90_TMA_LOADENS4_14ComposedLayoutINS4_7SwizzleILi3ELi4ELi3EEENS4_18smem_ptr_flag_bitsILi8EEENSP_INS5_IJNSA_ILi8EEESG_EEENS5_IJSG_SB_EEEEEEEvNS4_8identityESW_S16_vS17_EENS_8epilogue10collective6detail29Sm90TmaWarpSpecializedAdapterINS1A_15DefaultEpilogueIaSI_SI_NS19_6thread17LinearCombinationIaLi1EiiLNS1E_9ScaleType4KindE0ELNS_15FloatRoundStyleE2EaEENS1_15EpilogueDefaultEEEEEvvEEEEvNT_6ParamsE)
        /*0020*/ 	.word	0x00000000
.L_19:


//--------------------- .nv.compat                --------------------------
	.section	.nv.compat,"",@"SHT_CUDA_COMPAT_INFO"
	.align	4
        /*0000*/ 	.byte	0x02, 0x09, 0x01, 0x00, 0x02, 0x02, 0x04, 0x00, 0x02, 0x05, 0x05, 0x00, 0x03, 0x07, 0x01, 0x01
        /*0010*/ 	.byte	0x02, 0x03, 0x01, 0x00, 0x02, 0x06, 0x01, 0x00, 0x04, 0x0b, 0x08, 0x00, 0x00, 0x00, 0x00, 0x00
        /*0020*/ 	.byte	0x00, 0x00, 0x00, 0x00


//--------------------- .nv.info._ZN7cutlass13device_kernelINS_4gemm6kernel13GemmUniversalIN4cute5tupleIJiiiiEEENS1_10collective13CollectiveMmaINS1_34MainloopSm90TmaGmmaWarpSpecializedILi2ENS5_IJNS4_1CILi1EEESB_SB_EEENS1_32KernelTmaWarpSpecializedPingpongEEENS5_IJNSA_ILi64EEESF_NSA_ILi128EEEEEEaNS5_IJlSB_lEEEaSI_NS4_8TiledMMAINS4_8MMA_AtomIJNS4_4SM904GMMA26MMA_64x64x32_S32S8S8_SS_TNEEEENS4_6LayoutISC_NS5_IJNSA_ILi0EEESQ_SQ_EEEEENS5_IJNS4_10UnderscoreEST_ST_EEEEENS4_13SM90_TMA_LOADENS4_14ComposedLayoutINS4_7SwizzleILi3ELi4ELi3EEENS4_18smem_ptr_flag_bitsILi8EEENSP_INS5_IJNSA_ILi8EEESG_EEENS5_IJSG_SB_EEEEEEEvNS4_8identityESW_S16_vS17_EENS_8epilogue10collective6detail29Sm90TmaWarpSpecializedAdapterINS1A_15DefaultEpilogueIaSI_SI_NS19_6thread17LinearCombinationIaLi1EiiLNS1E_9ScaleType4KindE0ELNS_15FloatRoundStyleE2EaEENS1_15EpilogueDefaultEEEEEvvEEEEvNT_6ParamsE --------------------------
	.section	.nv.info._ZN7cutlass13device_kernelINS_4gemm6kernel13GemmUniversalIN4cute5tupleIJiiiiEEENS1_10collective13CollectiveMmaINS1_34MainloopSm90TmaGmmaWarpSpecializedILi2ENS5_IJNS4_1CILi1EEESB_SB_EEENS1_32KernelTmaWarpSpecializedPingpongEEENS5_IJNSA_ILi64EEESF_NSA_ILi128EEEEEEaNS5_IJlSB_lEEEaSI_NS4_8TiledMMAINS4_8MMA_AtomIJNS4_4SM904GMMA26MMA_64x64x32_S32S8S8_SS_TNEEEENS4_6LayoutISC_NS5_IJNSA_ILi0EEESQ_SQ_EEEEENS5_IJNS4_10UnderscoreEST_ST_EEEEENS4_13SM90_TMA_LOADENS4_14ComposedLayoutINS4_7SwizzleILi3ELi4ELi3EEENS4_18smem_ptr_flag_bitsILi8EEENSP_INS5_IJNSA_ILi8EEESG_EEENS5_IJSG_SB_EEEEEEEvNS4_8identityESW_S16_vS17_EENS_8epilogue10collective6detail29Sm90TmaWarpSpecializedAdapterINS1A_15DefaultEpilogueIaSI_SI_NS19_6thread17LinearCombinationIaLi1EiiLNS1E_9ScaleType4KindE0ELNS_15FloatRoundStyleE2EaEENS1_15EpilogueDefaultEEEEEvvEEEEvNT_6ParamsE,"",@"SHT_CUDA_INFO"
	.sectionflags	@""
	.align	4


	//----- nvinfo : EIATTR_CUDA_API_VERSION
	.align		4
        /*0000*/ 	.byte	0x04, 0x37
        /*0002*/ 	.short	(.L_21 - .L_20)
.L_20:
        /*0004*/ 	.word	0x00000082


	//----- nvinfo : EIATTR_KPARAM_INFO
	.align		4
.L_21:
        /*0008*/ 	.byte	0x04, 0x17
        /*000a*/ 	.short	(.L_23 - .L_22)
.L_22:
        /*000c*/ 	.word	0x00000000
        /*0010*/ 	.short	0x0000
        /*0012*/ 	.short	0x0070
        /*0014*/ 	.byte	0x00, 0xf0, 0x01, 0x10


	//----- nvinfo : EIATTR_SPARSE_MMA_MASK
	.align		4
.L_23:
        /*0018*/ 	.byte	0x03, 0x50
        /*001a*/ 	.short	0x0000


	//----- nvinfo : EIATTR_MAXREG_COUNT
	.align		4
        /*001c*/ 	.byte	0x03, 0x1b
        /*001e*/ 	.short	0x00a8


	//----- nvinfo : EIATTR_NUM_BARRIERS
	.align		4
        /*0020*/ 	.byte	0x02, 0x4c
        /*0022*/ 	.byte	0x01
	.zero		1


	//----- nvinfo : EIATTR_EXTERNS
	.align		4
        /*0024*/ 	.byte	0x04, 0x0f
        /*0026*/ 	.short	(.L_25 - .L_24)


	//   ....[0]....
	.align		4
.L_24:
        /*0028*/ 	.word	index@(__assertfail)


	//----- nvinfo : EIATTR_MERCURY_ISA_VERSION
	.align		4
.L_25:
        /*002c*/ 	.byte	0x03, 0x5f
        /*002e*/ 	.short	0x0101


	//----- nvinfo : EIATTR_INT_WARP_WIDE_INSTR_OFFSETS
	.align		4
        /*0030*/ 	.byte	0x04, 0x31
        /*0032*/ 	.short	(.L_27 - .L_26)


	//   ....[0]....
.L_26:
        /*0034*/ 	.word	0x00000430


	//   ....[1]....
        /*0038*/ 	.word	0x00000450


	//   ....[2]....
        /*003c*/ 	.word	0x000004d0


	//   ....[3]....
        /*0040*/ 	.word	0x000004e0


	//   ....[4]....
        /*0044*/ 	.word	0x000004f0


	//   ....[5]....
        /*0048*/ 	.word	0x00000510


	//   ....[6]....
        /*004c*/ 	.word	0x00000570


	//   ....[7]....
        /*0050*/ 	.word	0x00000590


	//----- nvinfo : EIATTR_COOP_GROUP_MASK_REGIDS
	.align		4
.L_27:
        /*0054*/ 	.byte	0x04, 0x29
        /*0056*/ 	.short	(.L_29 - .L_28)


	//   ....[0]....
.L_28:
        /*0058*/ 	.word	0xffffffff


	//   ....[1]....
        /*005c*/ 	.word	0xffffffff


	//   ....[2]....
        /*0060*/ 	.word	0xffffffff


	//   ....[3]....
        /*0064*/ 	.word	0xffffffff


	//   ....[4]....
        /*0068*/ 	.word	0xffffffff


	//   ....[5]....
        /*006c*/ 	.word	0xffffffff


	//----- nvinfo : EIATTR_COOP_GROUP_INSTR_OFFSETS
	.align		4
.L_29:
        /*0070*/ 	.byte	0x04, 0x28
        /*0072*/ 	.short	(.L_31 - .L_30)


	//   ....[0]....
.L_30:
        /*0074*/ 	.word	0x00000050


	//   ....[1]....
        /*0078*/ 	.word	0x00000080


	//   ....[2]....
        /*007c*/ 	.word	0x00000180


	//   ....[3]....
        /*0080*/ 	.word	0x00000350


	//   ....[4]....
        /*0084*/ 	.word	0x00000390


	//   ....[5]....
        /*0088*/ 	.word	0x000003d0


	//----- nvinfo : EIATTR_REG_RECONFIG
	.align		4
.L_31:
        /*008c*/ 	.byte	0x01, 0x54
	.zero		2


	//----- nvinfo : EIATTR_SYSCALL_OFFSETS
	.align		4
        /*0090*/ 	.byte	0x04, 0x46
        /*0092*/ 	.short	(.L_33 - .L_32)


	//   ....[0]....
.L_32:
        /*0094*/ 	.word	0x000016c0


	//----- nvinfo : EIATTR_MBARRIER_INSTR_OFFSETS
	.align		4
.L_33:
        /*0098*/ 	.byte	0x04, 0x39
        /*009a*/ 	.short	(.L_35 - .L_34)


	//   ....[0]....
.L_34:
        /*009c*/ 	.word	0x00000300
        /*00a0*/ 	.word	0x000000ff
        /*00a4*/ 	.word	0x00000000
        /*00a8*/ 	.short	0x0100
        /*00aa*/ 	.byte	0x09
	.zero		1


	//   ....[1]....
        /*00ac*/ 	.word	0x00000310
        /*00b0*/ 	.word	0x000000ff
        /*00b4*/ 	.word	0x00000010
        /*00b8*/ 	.short	0x0100
        /*00ba*/ 	.byte	0x09
	.zero		1


	//   ....[2]....
        /*00bc*/ 	.word	0x00000320
        /*00c0*/ 	.word	0x000000ff
        /*00c4*/ 	.word	0x00000008
        /*00c8*/ 	.short	0x0100
        /*00ca*/ 	.byte	0x09
	.zero		1


	//   ....[3]....
        /*00cc*/ 	.word	0x00000330
        /*00d0*/ 	.word	0x000000ff
        /*00d4*/ 	.word	0x00000018
        /*00d8*/ 	.short	0x0100
        /*00da*/ 	.byte	0x09
	.zero		1


	//   ....[4]....
        /*00dc*/ 	.word	0x000005b0
        /*00e0*/ 	.word	0x000000ff
        /*00e4*/ 	.word	0x00000050
        /*00e8*/ 	.short	0x0100
        /*00ea*/ 	.byte	0x09
	.zero		1


	//   ....[5]....
        /*00ec*/ 	.word	0x000005c0
        /*00f0*/ 	.word	0x000000ff
        /*00f4*/ 	.word	0x00000058
        /*00f8*/ 	.short	0x0100
        /*00fa*/ 	.byte	0x09
	.zero		1


	//   ....[6]....
        /*00fc*/ 	.word	0x00000600
        /*0100*/ 	.word	0x000000ff
        /*0104*/ 	.word	0x00000030
        /*0108*/ 	.short	0x0100
        /*010a*/ 	.byte	0x0a
	.zero		1


	//   ....[7]....
        /*010c*/ 	.word	0x00000620
        /*0110*/ 	.word	0x000000ff
        /*0114*/ 	.word	0x00000038
        /*0118*/ 	.short	0x0100
        /*011a*/ 	.byte	0x0a
	.zero		1


	//   ....[8]....
        /*011c*/ 	.word	0x00000630
        /*0120*/ 	.word	0x000000ff
        /*0124*/ 	.word	0x00000040
        /*0128*/ 	.short	0x0100
        /*012a*/ 	.byte	0x0a
	.zero		1


	//   ....[9]....
        /*012c*/ 	.word	0x00000640
        /*0130*/ 	.word	0x000000ff
        /*0134*/ 	.word	0x00000048
        /*0138*/ 	.short	0x0100
        /*013a*/ 	.byte	0x0a
	.zero		1


	//   ....[10]....
        /*013c*/ 	.word	0x000015a0
        /*0140*/ 	.word	0x0000003d
        /*0144*/ 	.word	0x00000000
        /*0148*/ 	.short	0x010a
        /*014a*/ 	.byte	0x2c
	.zero		1


	//   ....[11]....
        /*014c*/ 	.word	0x00001760
        /*0150*/ 	.word	0x00000003
        /*0154*/ 	.word	0x00000000
        /*0158*/ 	.short	0x010a
        /*015a*/ 	.byte	0x3f
	.zero		1


	//   ....[12]....
        /*015c*/ 	.word	0x000017a0
        /*0160*/ 	.word	0x00000003
        /*0164*/ 	.word	0x00000000
        /*0168*/ 	.short	0x010a
        /*016a*/ 	.byte	0x3f
	.zero		1


	//   ....[13]....
        /*016c*/ 	.word	0x00001aa0
        /*0170*/ 	.word	0x000000ff
        /*0174*/ 	.word	0x00000000
        /*0178*/ 	.short	0x010a
        /*017a*/ 	.byte	0x04
	.zero		1


	//   ....[14]....
        /*017c*/ 	.word	0x00001ae0
        /*0180*/ 	.word	0x000000ff
        /*0184*/ 	.word	0x00000000
        /*0188*/ 	.short	0x010a
        /*018a*/ 	.byte	0x04
	.zero		1


	//   ....[15]....
        /*018c*/ 	.word	0x00001d50
        /*0190*/ 	.word	0x000000ff
        /*0194*/ 	.word	0x00000000
        /*0198*/ 	.short	0x0101
        /*019a*/ 	.byte	0x04
	.zero		1


	//   ....[16]....
        /*019c*/ 	.word	0x00001e40
        /*01a0*/ 	.word	0x0000003c
        /*01a4*/ 	.word	0x00000000
        /*01a8*/ 	.short	0x0101
        /*01aa*/ 	.byte	0x2d
	.zero		1


	//   ....[17]....
        /*01ac*/ 	.word	0x00001f10
        /*01b0*/ 	.word	0x000000ff
        /*01b4*/ 	.word	0x00000000
        /*01b8*/ 	.short	0x0101
        /*01ba*/ 	.byte	0x04
	.zero		1


	//   ....[18]....
        /*01bc*/ 	.word	0x00001fc0
        /*01c0*/ 	.word	0x0000003d
        /*01c4*/ 	.word	0x00000010
        /*01c8*/ 	.short	0x010a
        /*01ca*/ 	.byte	0x2c
	.zero		1


	//   ....[19]....
        /*01cc*/ 	.word	0x00003df0
        /*01d0*/ 	.word	0x0000003e
        /*01d4*/ 	.word	0x00000000
        /*01d8*/ 	.short	0x0101
        /*01da*/ 	.byte	0x2d
	.zero		1


	//   ....[20]....
        /*01dc*/ 	.word	0x000047d0
        /*01e0*/ 	.word	0x0000000a
        /*01e4*/ 	.word	0x00000010
        /*01e8*/ 	.short	0x010a
        /*01ea*/ 	.byte	0x3f
	.zero		1


	//   ....[21]....
        /*01ec*/ 	.word	0x00004b40
        /*01f0*/ 	.word	0x00000003
        /*01f4*/ 	.word	0x00000058
        /*01f8*/ 	.short	0x0101
        /*01fa*/ 	.byte	0x3f
	.zero		1


	//   ....[22]....
        /*01fc*/ 	.word	0x000052d0
        /*0200*/ 	.word	0x00000007
        /*0204*/ 	.word	0x00000000
        /*0208*/ 	.short	0x010a
        /*020a*/ 	.byte	0x3f
	.zero		1


	//   ....[23]....
        /*020c*/ 	.word	0x00005350
        /*0210*/ 	.word	0x00000003
        /*0214*/ 	.word	0x00000000
        /*0218*/ 	.short	0x010a
        /*021a*/ 	.byte	0x3f
	.zero		1


	//   ....[24]....
        /*021c*/ 	.word	0x000053b0
        /*0220*/ 	.word	0x0000003b
        /*0224*/ 	.word	0x00000000
        /*0228*/ 	.short	0x010a
        /*022a*/ 	.byte	0x3f
	.zero		1


	//   ....[25]....
        /*022c*/ 	.word	0x00005400
        /*0230*/ 	.word	0x00000003
        /*0234*/ 	.word	0x00000000
        /*0238*/ 	.short	0x010a
        /*023a*/ 	.byte	0x3f
	.zero		1


	//   ....[26]....
        /*023c*/ 	.word	0x00005460
        /*0240*/ 	.word	0x00000004
        /*0244*/ 	.word	0x00000000
        /*0248*/ 	.short	0x010a
        /*024a*/ 	.byte	0x3f
	.zero		1


	//   ....[27]....
        /*024c*/ 	.word	0x000054b0
        /*0250*/ 	.word	0x0000003b
        /*0254*/ 	.word	0x00000010
        /*0258*/ 	.short	0x010a
        /*025a*/ 	.byte	0x3f
	.zero		1


	//   ....[28]....
        /*025c*/ 	.word	0x00005580
        /*0260*/ 	.word	0x0000000a
        /*0264*/ 	.word	0x00000010
        /*0268*/ 	.short	0x010a
        /*026a*/ 	.byte	0x3f
	.zero		1


	//   ....[29]....
        /*026c*/ 	.word	0x00005650
        /*0270*/ 	.word	0x00000007
        /*0274*/ 	.word	0x00000000
        /*0278*/ 	.short	0x010a
        /*027a*/ 	.byte	0x3f
	.zero		1


	//----- nvinfo : EIATTR_NUM_MBARRIERS
	.align		4
.L_35:
        /*027c*/ 	.byte	0x03, 0x38
        /*027e*/ 	.short	0x000a


	//----- nvinfo : EIATTR_EXIT_INSTR_OFFSETS
	.align		4
        /*0280*/ 	.byte	0x04, 0x1c
        /*0282*/ 	.short	(.L_37 - .L_36)


	//   ....[0]....
.L_36:
        /*0284*/ 	.word	0x00001200


	//   ....[1]....
        /*0288*/ 	.word	0x00001260


	//   ....[2]....
        /*028c*/ 	.word	0x00004500


	//   ....[3]....
        /*0290*/ 	.word	0x00004530


	//   ....[4]....
        /*0294*/ 	.word	0x000053a0


	//----- nvinfo : EIATTR_MAX_THREADS
	.align		4
.L_37:
        /*0298*/ 	.byte	0x04, 0x05
        /*029a*/ 	.short	(.L_39 - .L_38)
.L_38:
        /*029c*/ 	.word	0x00000180
        /*02a0*/ 	.word	0x00000001
        /*02a4*/ 	.word	0x00000001


	//----- nvinfo : EIATTR_CRS_STACK_SIZE
	.align		4
.L_39:
        /*02a8*/ 	.byte	0x04, 0x1e
        /*02aa*/ 	.short	(.L_41 - .L_40)
.L_40:
        /*02ac*/ 	.word	0x00000000


	//----- nvinfo : EIATTR_CBANK_PARAM_SIZE
	.align		4
.L_41:
        /*02b0*/ 	.byte	0x03, 0x19
        /*02b2*/ 	.short	0x0470


	//----- nvinfo : EIATTR_PARAM_CBANK
	.align		4
        /*02b4*/ 	.byte	0x04, 0x0a
        /*02b6*/ 	.short	(.L_43 - .L_42)
	.align		4
.L_42:
        /*02b8*/ 	.word	index@(.nv.constant0._ZN7cutlass13device_kernelINS_4gemm6kernel13GemmUniversalIN4cute5tupleIJiiiiEEENS1_10collective13CollectiveMmaINS1_34MainloopSm90TmaGmmaWarpSpecializedILi2ENS5_IJNS4_1CILi1EEESB_SB_EEENS1_32KernelTmaWarpSpecializedPingpongEEENS5_IJNSA_ILi64EEESF_NSA_ILi128EEEEEEaNS5_IJlSB_lEEEaSI_NS4_8TiledMMAINS4_8MMA_AtomIJNS4_4SM904GMMA26MMA_64x64x32_S32S8S8_SS_TNEEEENS4_6LayoutISC_NS5_IJNSA_ILi0EEESQ_SQ_EEEEENS5_IJNS4_10UnderscoreEST_ST_EEEEENS4_13SM90_TMA_LOADENS4_14ComposedLayoutINS4_7SwizzleILi3ELi4ELi3EEENS4_18smem_ptr_flag_bitsILi8EEENSP_INS5_IJNSA_ILi8EEESG_EEENS5_IJSG_SB_EEEEEEEvNS4_8identityESW_S16_vS17_EENS_8epilogue10collective6detail29Sm90TmaWarpSpecializedAdapterINS1A_15DefaultEpilogueIaSI_SI_NS19_6thread17LinearCombinationIaLi1EiiLNS1E_9ScaleType4KindE0ELNS_15FloatRoundStyleE2EaEENS1_15EpilogueDefaultEEEEEvvEEEEvNT_6ParamsE)
        /*02bc*/ 	.short	0x0210
        /*02be*/ 	.short	0x0470


	//----- nvinfo : EIATTR_SW_WAR
	.align		4
.L_43:
        /*02c0*/ 	.byte	0x04, 0x36
        /*02c2*/ 	.short	(.L_45 - .L_44)
.L_44:
        /*02c4*/ 	.word	0x00000008
.L_45:


//--------------------- .nv.callgraph             --------------------------
	.section	.nv.callgraph,"",@"SHT_CUDA_CALLGRAPH"
	.align	4
	.sectionentsize	8
	.align		4
        /*0000*/ 	.word	0x00000000
	.align		4
        /*0004*/ 	.word	0xffffffff
	.align		4
        /*0008*/ 	.word	index@(_ZN7cutlass13device_kernelINS_4gemm6kernel13GemmUniversalIN4cute5tupleIJiiiiEEENS1_10collective13CollectiveMmaINS1_34MainloopSm90TmaGmmaWarpSpecializedILi2ENS5_IJNS4_1CILi1EEESB_SB_EEENS1_32KernelTmaWarpSpecializedPingpongEEENS5_IJNSA_ILi64EEESF_NSA_ILi128EEEEEEaNS5_IJlSB_lEEEaSI_NS4_8TiledMMAINS4_8MMA_AtomIJNS4_4SM904GMMA26MMA_64x64x32_S32S8S8_SS_TNEEEENS4_6LayoutISC_NS5_IJNSA_ILi0EEESQ_SQ_EEEEENS5_IJNS4_10UnderscoreEST_ST_EEEEENS4_13SM90_TMA_LOADENS4_14ComposedLayoutINS4_7SwizzleILi3ELi4ELi3EEENS4_18smem_ptr_flag_bitsILi8EEENSP_INS5_IJNSA_ILi8EEESG_EEENS5_IJSG_SB_EEEEEEEvNS4_8identityESW_S16_vS17_EENS_8epilogue10collective6detail29Sm90TmaWarpSpecializedAdapterINS1A_15DefaultEpilogueIaSI_SI_NS19_6thread17LinearCombinationIaLi1EiiLNS1E_9ScaleType4KindE0ELNS_15FloatRoundStyleE2EaEENS1_15EpilogueDefaultEEEEEvvEEEEvNT_6ParamsE)
	.align		4
        /*000c*/ 	.word	index@(__assertfail)
	.align		4
        /*0010*/ 	.word	0x00000000
	.align		4
        /*0014*/ 	.word	0xfffffffe
	.align		4
        /*0018*/ 	.word	0x00000000
	.align		4
        /*001c*/ 	.word	0xfffffffd
	.align		4
        /*0020*/ 	.word	0x00000000
	.align		4
        /*0024*/ 	.word	0xfffffffc


//--------------------- .nv.constant4             --------------------------
	.section	.nv.constant4,"a",@progbits
	.align	8
	.align		8
.nv.constant4:
        /*0000*/ 	.dword	__assertfail
	.align		8
        /*0008*/ 	.dword	__unnamed_1
	.align		8
        /*0010*/ 	.dword	_ZN40_INTERNAL_b6b5789c_4_k_cu_eb88b5f6_314394cuda3std3__45__cpo5beginE
	.align		8
        /*0018*/ 	.dword	_ZN40_INTERNAL_b6b5789c_4_k_cu_eb88b5f6_314394cuda3std3__45__cpo3endE
	.align		8
        /*0020*/ 	.dword	_ZN40_INTERNAL_b6b5789c_4_k_cu_eb88b5f6_314394cuda3std3__45__cpo6cbeginE
	.align		8
        /*0028*/ 	.dword	_ZN40_INTERNAL_b6b5789c_4_k_cu_eb88b5f6_314394cuda3std3__45__cpo4cendE
	.align		8
        /*0030*/ 	.dword	_ZN40_INTERNAL_b6b5789c_4_k_cu_eb88b5f6_314394cuda3std3__442_GLOBAL__N__b6b5789c_4_k_cu_eb88b5f6_314396ignoreE
	.align		8
        /*0038*/ 	.dword	_ZN40_INTERNAL_b6b5789c_4_k_cu_eb88b5f6_314394cuda3std3__419piecewise_constructE
	.align		8
        /*0040*/ 	.dword	_ZN40_INTERNAL_b6b5789c_4_k_cu_eb88b5f6_314394cuda3std3__48in_placeE
	.align		8
        /*0048*/ 	.dword	_ZN40_INTERNAL_b6b5789c_4_k_cu_eb88b5f6_314394cuda3std6ranges3__45__cpo4swapE
	.align		8
        /*0050*/ 	.dword	_ZN40_INTERNAL_b6b5789c_4_k_cu_eb88b5f6_314394cuda3std6ranges3__45__cpo9iter_moveE
	.align		8
        /*0058*/ 	.dword	_ZN40_INTERNAL_b6b5789c_4_k_cu_eb88b5f6_314394cute7productE
	.align		8
        /*0060*/ 	.dword	_ZN40_INTERNAL_b6b5789c_4_k_cu_eb88b5f6_314394cute1_E
	.align		8
        /*0068*/ 	.dword	$str$22
	.align		8
        /*0070*/ 	.dword	$str$23


//--------------------- .text._ZN7cutlass13device_kernelINS_4gemm6kernel13GemmUniversalIN4cute5tupleIJiiiiEEENS1_10collective13CollectiveMmaINS1_34MainloopSm90TmaGmmaWarpSpecializedILi2ENS5_IJNS4_1CILi1EEESB_SB_EEENS1_32KernelTmaWarpSpecializedPingpongEEENS5_IJNSA_ILi64EEESF_NSA_ILi128EEEEEEaNS5_IJlSB_lEEEaSI_NS4_8TiledMMAINS4_8MMA_AtomIJNS4_4SM904GMMA26MMA_64x64x32_S32S8S8_SS_TNEEEENS4_6LayoutISC_NS5_IJNSA_ILi0EEESQ_SQ_EEEEENS5_IJNS4_10UnderscoreEST_ST_EEEEENS4_13SM90_TMA_LOADENS4_14ComposedLayoutINS4_7SwizzleILi3ELi4ELi3EEENS4_18smem_ptr_flag_bitsILi8EEENSP_INS5_IJNSA_ILi8EEESG_EEENS5_IJSG_SB_EEEEEEEvNS4_8identityESW_S16_vS17_EENS_8epilogue10collective6detail29Sm90TmaWarpSpecializedAdapterINS1A_15DefaultEpilogueIaSI_SI_NS19_6thread17LinearCombinationIaLi1EiiLNS1E_9ScaleType4KindE0ELNS_15FloatRoundStyleE2EaEENS1_15EpilogueDefaultEEEEEvvEEEEvNT_6ParamsE --------------------------
	.section	.text._ZN7cutlass13device_kernelINS_4gemm6kernel13GemmUniversalIN4cute5tupleIJiiiiEEENS1_10collective13CollectiveMmaINS1_34MainloopSm90TmaGmmaWarpSpecializedILi2ENS5_IJNS4_1CILi1EEESB_SB_EEENS1_32KernelTmaWarpSpecializedPingpongEEENS5_IJNSA_ILi64EEESF_NSA_ILi128EEEEEEaNS5_IJlSB_lEEEaSI_NS4_8TiledMMAINS4_8MMA_AtomIJNS4_4SM904GMMA26MMA_64x64x32_S32S8S8_SS_TNEEEENS4_6LayoutISC_NS5_IJNSA_ILi0EEESQ_SQ_EEEEENS5_IJNS4_10UnderscoreEST_ST_EEEEENS4_13SM90_TMA_LOADENS4_14ComposedLayoutINS4_7SwizzleILi3ELi4ELi3EEENS4_18smem_ptr_flag_bitsILi8EEENSP_INS5_IJNSA_ILi8EEESG_EEENS5_IJSG_SB_EEEEEEEvNS4_8identityESW_S16_vS17_EENS_8epilogue10collective6detail29Sm90TmaWarpSpecializedAdapterINS1A_15DefaultEpilogueIaSI_SI_NS19_6thread17LinearCombinationIaLi1EiiLNS1E_9ScaleType4KindE0ELNS_15FloatRoundStyleE2EaEENS1_15EpilogueDefaultEEEEEvvEEEEvNT_6ParamsE,"ax",@progbits
	.align	128
.text._ZN7cutlass13device_kernelINS_4gemm6kernel13GemmUniversalIN4cute5tupleIJiiiiEEENS1_10collective13CollectiveMmaINS1_34MainloopSm90TmaGmmaWarpSpecializedILi2ENS5_IJNS4_1CILi1EEESB_SB_EEENS1_32KernelTmaWarpSpecializedPingpongEEENS5_IJNSA_ILi64EEESF_NSA_ILi128EEEEEEaNS5_IJlSB_lEEEaSI_NS4_8TiledMMAINS4_8MMA_AtomIJNS4_4SM904GMMA26MMA_64x64x32_S32S8S8_SS_TNEEEENS4_6LayoutISC_NS5_IJNSA_ILi0EEESQ_SQ_EEEEENS5_IJNS4_10UnderscoreEST_ST_EEEEENS4_13SM90_TMA_LOADENS4_14ComposedLayoutINS4_7SwizzleILi3ELi4ELi3EEENS4_18smem_ptr_flag_bitsILi8EEENSP_INS5_IJNSA_ILi8EEESG_EEENS5_IJSG_SB_EEEEEEEvNS4_8identityESW_S16_vS17_EENS_8epilogue10collective6detail29Sm90TmaWarpSpecializedAdapterINS1A_15DefaultEpilogueIaSI_SI_NS19_6thread17LinearCombinationIaLi1EiiLNS1E_9ScaleType4KindE0ELNS_15FloatRoundStyleE2EaEENS1_15EpilogueDefaultEEEEEvvEEEEvNT_6ParamsE:
        .type           _ZN7cutlass13device_kernelINS_4gemm6kernel13GemmUniversalIN4cute5tupleIJiiiiEEENS1_10collective13CollectiveMmaINS1_34MainloopSm90TmaGmmaWarpSpecializedILi2ENS5_IJNS4_1CILi1EEESB_SB_EEENS1_32KernelTmaWarpSpecializedPingpongEEENS5_IJNSA_ILi64EEESF_NSA_ILi128EEEEEEaNS5_IJlSB_lEEEaSI_NS4_8TiledMMAINS4_8MMA_AtomIJNS4_4SM904GMMA26MMA_64x64x32_S32S8S8_SS_TNEEEENS4_6LayoutISC_NS5_IJNSA_ILi0EEESQ_SQ_EEEEENS5_IJNS4_10UnderscoreEST_ST_EEEEENS4_13SM90_TMA_LOADENS4_14ComposedLayoutINS4_7SwizzleILi3ELi4ELi3EEENS4_18smem_ptr_flag_bitsILi8EEENSP_INS5_IJNSA_ILi8EEESG_EEENS5_IJSG_SB_EEEEEEEvNS4_8identityESW_S16_vS17_EENS_8epilogue10collective6detail29Sm90TmaWarpSpecializedAdapterINS1A_15DefaultEpilogueIaSI_SI_NS19_6thread17LinearCombinationIaLi1EiiLNS1E_9ScaleType4KindE0ELNS_15FloatRoundStyleE2EaEENS1_15EpilogueDefaultEEEEEvvEEEEvNT_6ParamsE,@function
        .size           _ZN7cutlass13device_kernelINS_4gemm6kernel13GemmUniversalIN4cute5tupleIJiiiiEEENS1_10collective13CollectiveMmaINS1_34MainloopSm90TmaGmmaWarpSpecializedILi2ENS5_IJNS4_1CILi1EEESB_SB_EEENS1_32KernelTmaWarpSpecializedPingpongEEENS5_IJNSA_ILi64EEESF_NSA_ILi128EEEEEEaNS5_IJlSB_lEEEaSI_NS4_8TiledMMAINS4_8MMA_AtomIJNS4_4SM904GMMA26MMA_64x64x32_S32S8S8_SS_TNEEEENS4_6LayoutISC_NS5_IJNSA_ILi0EEESQ_SQ_EEEEENS5_IJNS4_10UnderscoreEST_ST_EEEEENS4_13SM90_TMA_LOADENS4_14ComposedLayoutINS4_7SwizzleILi3ELi4ELi3EEENS4_18smem_ptr_flag_bitsILi8EEENSP_INS5_IJNSA_ILi8EEESG_EEENS5_IJSG_SB_EEEEEEEvNS4_8identityESW_S16_vS17_EENS_8epilogue10collective6detail29Sm90TmaWarpSpecializedAdapterINS1A_15DefaultEpilogueIaSI_SI_NS19_6thread17LinearCombinationIaLi1EiiLNS1E_9ScaleType4KindE0ELNS_15FloatRoundStyleE2EaEENS1_15EpilogueDefaultEEEEEvvEEEEvNT_6ParamsE,(.L_x_132 - _ZN7cutlass13device_kernelINS_4gemm6kernel13GemmUniversalIN4cute5tupleIJiiiiEEENS1_10collective13CollectiveMmaINS1_34MainloopSm90TmaGmmaWarpSpecializedILi2ENS5_IJNS4_1CILi1EEESB_SB_EEENS1_32KernelTmaWarpSpecializedPingpongEEENS5_IJNSA_ILi64EEESF_NSA_ILi128EEEEEEaNS5_IJlSB_lEEEaSI_NS4_8TiledMMAINS4_8MMA_AtomIJNS4_4SM904GMMA26MMA_64x64x32_S32S8S8_SS_TNEEEENS4_6LayoutISC_NS5_IJNSA_ILi0EEESQ_SQ_EEEEENS5_IJNS4_10UnderscoreEST_ST_EEEEENS4_13SM90_TMA_LOADENS4_14ComposedLayoutINS4_7SwizzleILi3ELi4ELi3EEENS4_18smem_ptr_flag_bitsILi8EEENSP_INS5_IJNSA_ILi8EEESG_EEENS5_IJSG_SB_EEEEEEEvNS4_8identityESW_S16_vS17_EENS_8epilogue10collective6detail29Sm90TmaWarpSpecializedAdapterINS1A_15DefaultEpilogueIaSI_SI_NS19_6thread17LinearCombinationIaLi1EiiLNS1E_9ScaleType4KindE0ELNS_15FloatRoundStyleE2EaEENS1_15EpilogueDefaultEEEEEvvEEEEvNT_6ParamsE)
        .other          _ZN7cutlass13device_kernelINS_4gemm6kernel13GemmUniversalIN4cute5tupleIJiiiiEEENS1_10collective13CollectiveMmaINS1_34MainloopSm90TmaGmmaWarpSpecializedILi2ENS5_IJNS4_1CILi1EEESB_SB_EEENS1_32KernelTmaWarpSpecializedPingpongEEENS5_IJNSA_ILi64EEESF_NSA_ILi128EEEEEEaNS5_IJlSB_lEEEaSI_NS4_8TiledMMAINS4_8MMA_AtomIJNS4_4SM904GMMA26MMA_64x64x32_S32S8S8_SS_TNEEEENS4_6LayoutISC_NS5_IJNSA_ILi0EEESQ_SQ_EEEEENS5_IJNS4_10UnderscoreEST_ST_EEEEENS4_13SM90_TMA_LOADENS4_14ComposedLayoutINS4_7SwizzleILi3ELi4ELi3EEENS4_18smem_ptr_flag_bitsILi8EEENSP_INS5_IJNSA_ILi8EEESG_EEENS5_IJSG_SB_EEEEEEEvNS4_8identityESW_S16_vS17_EENS_8epilogue10collective6detail29Sm90TmaWarpSpecializedAdapterINS1A_15DefaultEpilogueIaSI_SI_NS19_6thread17LinearCombinationIaLi1EiiLNS1E_9ScaleType4KindE0ELNS_15FloatRoundStyleE2EaEENS1_15EpilogueDefaultEEEEEvvEEEEvNT_6ParamsE,@"STO_CUDA_ENTRY STV_DEFAULT"
_ZN7cutlass13device_kernelINS_4gemm6kernel13GemmUniversalIN4cute5tupleIJiiiiEEENS1_10collective13CollectiveMmaINS1_34MainloopSm90TmaGmmaWarpSpecializedILi2ENS5_IJNS4_1CILi1EEESB_SB_EEENS1_32KernelTmaWarpSpecializedPingpongEEENS5_IJNSA_ILi64EEESF_NSA_ILi128EEEEEEaNS5_IJlSB_lEEEaSI_NS4_8TiledMMAINS4_8MMA_AtomIJNS4_4SM904GMMA26MMA_64x64x32_S32S8S8_SS_TNEEEENS4_6LayoutISC_NS5_IJNSA_ILi0EEESQ_SQ_EEEEENS5_IJNS4_10UnderscoreEST_ST_EEEEENS4_13SM90_TMA_LOADENS4_14ComposedLayoutINS4_7SwizzleILi3ELi4ELi3EEENS4_18smem_ptr_flag_bitsILi8EEENSP_INS5_IJNSA_ILi8EEESG_EEENS5_IJSG_SB_EEEEEEEvNS4_8identityESW_S16_vS17_EENS_8epilogue10collective6detail29Sm90TmaWarpSpecializedAdapterINS1A_15DefaultEpilogueIaSI_SI_NS19_6thread17LinearCombinationIaLi1EiiLNS1E_9ScaleType4KindE0ELNS_15FloatRoundStyleE2EaEENS1_15EpilogueDefaultEEEEEvvEEEEvNT_6ParamsE:
[----:B------:R-:W0:Y:S01]  /*0000*/  LDC R1, c[0x0][0x28] ;  /* 0x00000a00ff017b82 */ /* 0x000e220000000800 */
[----:B------:R-:W1:Y:S01]  /*0010*/  S2R R4, SR_TID.X ;  /* 0x0000000000047919 */ /* 0x000e620000002100 */
[----:B------:R-:W-:Y:S01]  /*0020*/  ELECT P0, URZ, PT ;  /* 0x00000000003f782f */ /* 0x000fe20003800000 */
[----:B------:R-:W-:Y:S01]  /*0030*/  BSSY B0, `(.L_x_0) ;  /* 0x0000014000007945 */ /* 0x000fe20003800000 */
[----:B-1----:R-:W-:-:S05]  /*0040*/  SHF.R.U32.HI R0, RZ, 0x5, R4 ;  /* 0x00000005ff007819 */ /* 0x002fca0000011604 */
[----:B------:R-:W1:Y:S02]  /*0050*/  SHFL.IDX PT, R2, R0, RZ, 0x1f ;  /* 0x00001fff00027589 */ /* 0x000e6400000e0000 */
[----:B-1----:R-:W-:Y:S02]  /*0060*/  R2UR UR8, R2 ;  /* 0x00000000020872ca */ /* 0x002fe400000e0000 */
[----:B------:R-:W-:-:S05]  /*0070*/  SHF.R.U32.HI R2, RZ, 0x7, R4 ;  /* 0x00000007ff027819 */ /* 0x000fca0000011604 */
[----:B------:R1:W2:Y:S06]  /*0080*/  SHFL.IDX PT, R3, R2, RZ, 0x1f ;  /* 0x00001fff02037589 */ /* 0x0002ac00000e0000 */
[----:B------:R-:W-:Y:S02]  /*0090*/  USHF.R.S32.HI UR4, URZ, 0x1f, UR8 ;  /* 0x0000001f3f047899 */ /* 0x000fe40008011408 */
[----:B------:R-:W-:Y:S02]  /*00a0*/  ISETP.NE.OR P0, PT, RZ, UR8, !P0 ;  /* 0x00000008ff007c0c */ /* 0x000fe4000c705670 */
[----:B------:R-:W-:-:S04]  /*00b0*/  ULEA.HI UR4, UR4, UR8, URZ, 0x2 ;  /* 0x0000000804047291 */ /* 0x000fc8000f8f103f */
[----:B------:R-:W-:-:S04]  /*00c0*/  ULOP3.LUT UR4, UR4, 0xfffffffc, URZ, 0xc0, !UPT ;  /* 0xfffffffc04047892 */ /* 0x000fc8000f8ec03f */
[----:B------:R-:W-:-:S03]  /*00d0*/  UIADD3 UR8, UR8, -UR4, URZ ;  /* 0x8000000408087290 */ /* 0x000fc6000fffe03f */
[----:B01----:R-:W-:Y:S09]  /*00e0*/  @P0 BRA `(.L_x_1) ;  /* 0x0000000000200947 */ /* 0x003ff20003800000 */
[----:B------:R-:W-:Y:S02]  /*00f0*/  ULDC.64 UR4, c[0x0][0x198] ;  /* 0x0000660000047ab9 */ /* 0x000fe40000000a00 */
[----:B------:R-:W-:Y:S02]  /*0100*/  UIADD3 UR6, UP0, UR4, 0xf0, URZ ;  /* 0x000000f004067890 */ /* 0x000fe4000ff1e03f */
[----:B------:R-:W-:Y:S02]  /*0110*/  UIADD3 UR4, UP1, UR4, 0x1f0, URZ ;  /* 0x000001f004047890 */ /* 0x000fe4000ff3e03f */
[----:B------:R-:W-:Y:S02]  /*0120*/  UIADD3.X UR7, URZ, UR5, URZ, UP0, !UPT ;  /* 0x000000053f077290 */ /* 0x000fe400087fe43f */
[----:B------:R-:W-:-:S07]  /*0130*/  UIADD3.X UR5, URZ, UR5, URZ, UP1, !UPT ;  /* 0x000000053f057290 */ /* 0x000fce0008ffe43f */
[----:B------:R0:W-:Y:S02]  /*0140*/  UTMACCTL.PF [UR6] ;  /* 0x00000000060079b9 */ /* 0x0001e40008040000 */
[----:B------:R0:W-:Y:S02]  /*0150*/  UTMACCTL.PF [UR4] ;  /* 0x00000000040079b9 */ /* 0x0001e40008040000 */
[----:B0-----:R-:W-:Y:S01]  /*0160*/  NOP ;  /* 0x0000000000007918 */ /* 0x001fe20000000000 */
.L_x_1:
[----:B------:R-:W-:Y:S05]  /*0170*/  BSYNC B0 ;  /* 0x0000000000007941 */ /* 0x000fea0003800000 */
.L_x_0:
[----:B------:R-:W0:Y:S01]  /*0180*/  SHFL.IDX PT, R5, R0, RZ, 0x1f ;  /* 0x00001fff00057589 */ /* 0x000e2200000e0000 */
[----:B--2---:R-:W-:Y:S01]  /*0190*/  R2UR UR15, R3 ;  /* 0x00000000030f72ca */ /* 0x004fe200000e0000 */
[----:B------:R-:W-:-:S04]  /*01a0*/  UISETP.NE.AND UP0, UPT, UR8, 0x3, UPT ;  /* 0x000000030800788c */ /* 0x000fc8000bf05270 */
[----:B------:R-:W-:-:S08]  /*01b0*/  UISETP.EQ.OR UP0, UPT, UR8, URZ, !UP0 ;  /* 0x0000003f0800728c */ /* 0x000fd0000c702670 */
[----:B------:R-:W-:Y:S02]  /*01c0*/  UIADD3 UR18, UR15, -0x1, URZ ;  /* 0xffffffff0f127890 */ /* 0x000fe4000fffe03f */
[----:B------:R-:W-:Y:S02]  /*01d0*/  UISETP.EQ.AND UP0, UPT, UR15, URZ, UP0 ;  /* 0x0000003f0f00728c */ /* 0x000fe40008702270 */
[----:B------:R-:W-:Y:S02]  /*01e0*/  UISETP.GE.U32.AND UP1, UPT, UR18, 0x2, UPT ;  /* 0x000000021200788c */ /* 0x000fe4000bf26070 */
[----:B------:R-:W-:Y:S01]  /*01f0*/  USEL UR41, URZ, 0x1, !UP0 ;  /* 0x000000013f297887 */ /* 0x000fe2000c000000 */
[----:B0-----:R-:W-:-:S03]  /*0200*/  ISETP.NE.AND P0, PT, R5, RZ, PT ;  /* 0x000000ff0500720c */ /* 0x001fc60003f05270 */
[----:B------:R-:W-:-:S10]  /*0210*/  USEL UR41, UR41, 0x2, UP1 ;  /* 0x0000000229297887 */ /* 0x000fd40008800000 */
[----:B------:R-:W-:Y:S05]  /*0220*/  @P0 BRA `(.L_x_2) ;  /* 0x0000000000480947 */ /* 0x000fea0003800000 */
[----:B------:R-:W0:Y:S01]  /*0230*/  S2UR UR9, SR_CgaCtaId ;  /* 0x00000000000979c3 */ /* 0x000e220000008800 */
[----:B------:R-:W-:Y:S01]  /*0240*/  UMOV UR4, 0x400 ;  /* 0x0000040000047882 */ /* 0x000fe20000000000 */
[----:B------:R-:W-:Y:S01]  /*0250*/  UMOV UR5, 0x1 ;  /* 0x0000000100057882 */ /* 0x000fe20000000000 */
[----:B------:R-:W-:Y:S01]  /*0260*/  UMOV UR6, 0x80 ;  /* 0x0000008000067882 */ /* 0x000fe20000000000 */
[----:B------:R-:W-:Y:S01]  /*0270*/  ELECT P0, URZ, PT ;  /* 0x00000000003f782f */ /* 0x000fe20003800000 */
[----:B------:R-:W-:-:S04]  /*0280*/  UIADD3 UR6, -UR6, 0x100000, URZ ;  /* 0x0010000006067890 */ /* 0x000fc8000fffe13f */
[----:B------:R-:W-:Y:S02]  /*0290*/  USHF.L.U32 UR7, UR6, 0xb, URZ ;  /* 0x0000000b06077899 */ /* 0x000fe4000800063f */
[----:B------:R-:W-:Y:S02]  /*02a0*/  USHF.L.U32 UR6, UR6, 0x1, URZ ;  /* 0x0000000106067899 */ /* 0x000fe4000800063f */
[----:B0-----:R-:W-:Y:S02]  /*02b0*/  ULEA UR9, UR9, UR4, 0x18 ;  /* 0x0000000409097291 */ /* 0x001fe4000f8ec03f */
[----:B------:R-:W-:-:S04]  /*02c0*/  UIADD3 UR4, -UR5, 0x100000, URZ ;  /* 0x0010000005047890 */ /* 0x000fc8000fffe13f */
[----:B------:R-:W-:Y:S02]  /*02d0*/  USHF.L.U32 UR5, UR4, 0xb, URZ ;  /* 0x0000000b04057899 */ /* 0x000fe4000800063f */
[----:B------:R-:W-:Y:S01]  /*02e0*/  USHF.L.U32 UR4, UR4, 0x1, URZ ;  /* 0x0000000104047899 */ /* 0x000fe2000800063f */
[----:B------:R-:W0:Y:S11]  /*02f0*/  FENCE.VIEW.ASYNC.S ;  /* 0x00000000000073c6 */ /* 0x000e360000000000 */
[----:B0-----:R0:W1:Y:S01]  /*0300*/  SYNCS.EXCH.64 URZ, [UR9], UR4 ;  /* 0x00000004093f75b2 */ /* 0x0010620008000100 */
[----:B------:R0:W2:Y:S01]  /*0310*/  SYNCS.EXCH.64 URZ, [UR9+0x10], UR6 ;  /* 0x00001006093f75b2 */ /* 0x0000a20008000100 */
[----:B------:R0:W3:Y:S01]  /*0320*/  SYNCS.EXCH.64 URZ, [UR9+0x8], UR4 ;  /* 0x00000804093f75b2 */ /* 0x0000e20008000100 */
[----:B------:R0:W4:Y:S01]  /*0330*/  SYNCS.EXCH.64 URZ, [UR9+0x18], UR6 ;  /* 0x00001806093f75b2 */ /* 0x0001220008000100 */
[----:B------:R-:W-:Y:S01]  /*0340*/  NOP ;  /* 0x0000000000007918 */ /* 0x000fe20000000000 */
.L_x_2:
[----:B------:R-:W5:Y:S01]  /*0350*/  SHFL.IDX PT, R5, R0, RZ, 0x1f ;  /* 0x00001fff00057589 */ /* 0x000f6200000e0000 */
[----:B------:R-:W-:Y:S01]  /*0360*/  ELECT P0, URZ, PT ;  /* 0x00000000003f782f */ /* 0x000fe20003800000 */
[----:B------:R-:W-:Y:S01]  /*0370*/  NOP ;  /* 0x0000000000007918 */ /* 0x000fe20000000000 */
[----:B------:R-:W-:Y:S01]  /*0380*/  ELECT P1, URZ, PT ;  /* 0x00000000003f782f */ /* 0x000fe20003820000 */
[----:B------:R-:W1:Y:S01]  /*0390*/  SHFL.IDX PT, R3, R0, RZ, 0x1f ;  /* 0x00001fff00037589 */ /* 0x000e6200000e0000 */
[----:B0-----:R-:W-:Y:S01]  /*03a0*/  UMOV UR4, 0x20 ;  /* 0x0000002000047882 */ /* 0x001fe20000000000 */
[----:B------:R-:W-:Y:S01]  /*03b0*/  UMOV UR12, 0x80 ;  /* 0x00000080000c7882 */ /* 0x000fe20000000000 */
[----:B------:R-:W-:Y:S01]  /*03c0*/  NOP ;  /* 0x0000000000007918 */ /* 0x000fe20000000000 */
[----:B------:R0:W0:Y:S01]  /*03d0*/  SHFL.IDX PT, R0, R2, RZ, 0x1f ;  /* 0x00001fff02007589 */ /* 0x00002200000e0000 */
[----:B------:R-:W-:Y:S01]  /*03e0*/  ULDC.64 UR50, c[0x0][0x208] ;  /* 0x0000820000327ab9 */ /* 0x000fe20000000a00 */
[----:B-----5:R-:W-:-:S02]  /*03f0*/  ISETP.NE.OR P0, PT, R5, RZ, !P0 ;  /* 0x000000ff0500720c */ /* 0x020fc40004705670 */
[----:B-1----:R-:W-:Y:S02]  /*0400*/  ISETP.NE.OR P1, PT, R3, RZ, !P1 ;  /* 0x000000ff0300720c */ /* 0x002fe40004f25670 */
[----:B------:R-:W-:-:S04]  /*0410*/  SHF.R.S32.HI R3, RZ, 0x1f, R4 ;  /* 0x0000001fff037819 */ /* 0x000fc80000011404 */
[----:B------:R-:W-:-:S05]  /*0420*/  LEA.HI R3, R3, R4, RZ, 0x7 ;  /* 0x0000000403037211 */ /* 0x000fca00078f38ff */
[----:B------:R-:W-:Y:S01]  /*0430*/  VOTEU.ALL UP0, P0 ;  /* 0x00000000003f7886 */ /* 0x000fe20000000000 */
[----:B------:R-:W-:Y:S01]  /*0440*/  LOP3.LUT R3, R3, 0xffffff80, RZ, 0xc0, !PT ;  /* 0xffffff8003037812 */ /* 0x000fe200078ec0ff */
[----:B------:R-:W-:-:S03]  /*0450*/  VOTEU.ALL UP1, P1 ;  /* 0x00000000003f7886 */ /* 0x000fc60000820000 */
[----:B------:R-:W1:Y:S01]  /*0460*/  @!UP0 S2UR UR7, SR_CgaCtaId ;  /* 0x00000000000789c3 */ /* 0x000e620000008800 */
[----:B------:R-:W-:Y:S01]  /*0470*/  @!UP0 UMOV UR6, 0x400 ;  /* 0x0000040000068882 */ /* 0x000fe20000000000 */
[----:B------:R-:W-:-:S04]  /*0480*/  @!UP0 UIADD3 UR4, -UR4, 0x100000, URZ ;  /* 0x0010000004048890 */ /* 0x000fc8000fffe13f */
[----:B------:R-:W-:Y:S02]  /*0490*/  @!UP0 USHF.L.U32 UR5, UR4, 0xb, URZ ;  /* 0x0000000b04058899 */ /* 0x000fe4000800063f */
[----:B------:R-:W-:Y:S01]  /*04a0*/  @!UP0 USHF.L.U32 UR4, UR4, 0x1, URZ ;  /* 0x0000000104048899 */ /* 0x000fe2000800063f */
[----:B------:R-:W-:Y:S01]  /*04b0*/  IMAD.IADD R3, R4, 0x1, -R3 ;  /* 0x0000000104037824 */ /* 0x000fe200078e0a03 */
[----:B------:R-:W-:Y:S01]  /*04c0*/  @!UP1 UMOV UR10, 0x400 ;  /* 0x00000400000a9882 */ /* 0x000fe20000000000 */
[----:B------:R-:W-:Y:S01]  /*04d0*/  VOTEU.ALL UP2, P1 ;  /* 0x00000000003f7886 */ /* 0x000fe20000840000 */
[----:B------:R-:W-:Y:S01]  /*04e0*/  VOTEU.ALL UP3, P1 ;  /* 0x00000000003f7886 */ /* 0x000fe20000860000 */
[----:B------:R-:W-:Y:S01]  /*04f0*/  VOTEU.ALL UP4, P1 ;  /* 0x00000000003f7886 */ /* 0x000fe20000880000 */
[----:B------:R-:W5:Y:S01]  /*0500*/  @!UP1 S2UR UR11, SR_CgaCtaId ;  /* 0x00000000000b99c3 */ /* 0x000f620000008800 */
[----:B------:R-:W-:Y:S01]  /*0510*/  VOTEU.ALL UP5, P1 ;  /* 0x00000000003f7886 */ /* 0x000fe200008a0000 */
[----:B------:R-:W-:Y:S01]  /*0520*/  ISETP.NE.AND P1, PT, RZ, UR15, PT ;  /* 0x0000000fff007c0c */ /* 0x000fe2000bf25270 */
[----:B-1----:R-:W-:-:S02]  /*0530*/  @!UP0 ULEA UR9, UR7, UR6, 0x18 ;  /* 0x0000000607098291 */ /* 0x002fc4000f8ec03f */
[----:B------:R-:W-:-:S04]  /*0540*/  @!UP1 UIADD3 UR6, -UR12, 0x100000, URZ ;  /* 0x001000000c069890 */ /* 0x000fc8000fffe13f */
[----:B------:R-:W-:Y:S02]  /*0550*/  @!UP1 USHF.L.U32 UR7, UR6, 0xb, URZ ;  /* 0x0000000b06079899 */ /* 0x000fe4000800063f */
[----:B------:R-:W-:Y:S01]  /*0560*/  @!UP1 USHF.L.U32 UR6, UR6, 0x1, URZ ;  /* 0x0000000106069899 */ /* 0x000fe2000800063f */
[----:B------:R-:W-:Y:S01]  /*0570*/  VOTEU.ALL UP0, P0 ;  /* 0x00000000003f7886 */ /* 0x000fe20000000000 */
[----:B-----5:R-:W-:Y:S01]  /*0580*/  @!UP1 ULEA UR10, UR11, UR10, 0x18 ;  /* 0x0000000a0b0a9291 */ /* 0x020fe2000f8ec03f */
[----:B------:R-:W-:Y:S01]  /*0590*/  VOTEU.ALL UP1, P0 ;  /* 0x00000000003f7886 */ /* 0x000fe20000020000 */
[----:B------:R-:W1:Y:S02]  /*05a0*/  FENCE.VIEW.ASYNC.S ;  /* 0x00000000000073c6 */ /* 0x000e640000000000 */
[----:B-1----:R-:W2:Y:S02]  /*05b0*/  @!UP0 SYNCS.EXCH.64 URZ, [UR9+0x50], UR4 ;  /* 0x00005004093f85b2 */ /* 0x002ea40008000100 */
[----:B------:R1:W2:Y:S01]  /*05c0*/  @!UP1 SYNCS.EXCH.64 URZ, [UR9+0x58], UR4 ;  /* 0x00005804093f95b2 */ /* 0x0002a20008000100 */
[----:B------:R-:W-:Y:S01]  /*05d0*/  NOP ;  /* 0x0000000000007918 */ /* 0x000fe20000000000 */
[----:B-1----:R-:W-:-:S02]  /*05e0*/  ULDC.64 UR4, c[0x0][0x598] ;  /* 0x0001660000047ab9 */ /* 0x002fc40000000a00 */
[----:B------:R-:W-:Y:S02]  /*05f0*/  ISETP.NE.U32.AND P0, PT, RZ, UR4, PT ;  /* 0x00000004ff007c0c */ /* 0x000fe4000bf05070 */
[----:B------:R1:W2:Y:S02]  /*0600*/  @!UP2 SYNCS.EXCH.64 URZ, [UR10+0x30], UR6 ;  /* 0x000030060a3fa5b2 */ /* 0x0002a40008000100 */
[----:B------:R-:W-:Y:S01]  /*0610*/  ISETP.NE.AND.EX P0, PT, RZ, UR5, PT, P0 ;  /* 0x00000005ff007c0c */ /* 0x000fe2000bf05300 */
[----:B------:R1:W2:Y:S01]  /*0620*/  @!UP3 SYNCS.EXCH.64 URZ, [UR10+0x38], UR6 ;  /* 0x000038060a3fb5b2 */ /* 0x0002a20008000100 */
[----:B------:R1:W2:Y:S01]  /*0630*/  @!UP4 SYNCS.EXCH.64 URZ, [UR10+0x40], UR6 ;  /* 0x000040060a3fc5b2 */ /* 0x0002a20008000100 */
[----:B------:R1:W2:Y:S01]  /*0640*/  @!UP5 SYNCS.EXCH.64 URZ, [UR10+0x48], UR6 ;  /* 0x000048060a3fd5b2 */ /* 0x0002a20008000100 */
[----:B------:R-:W-:Y:S01]  /*0650*/  NOP ;  /* 0x0000000000007918 */ /* 0x000fe20000000000 */
[----:B--234-:R-:W-:Y:S08]  /*0660*/  BAR.SYNC.DEFER_BLOCKING 0x0 ;  /* 0x0000000000007b1d */ /* 0x01cff00000010000 */
[----:B01----:R-:W-:Y:S05]  /*0670*/  @!P0 BRA `(.L_x_3) ;  /* 0x00000000001c8947 */ /* 0x003fea0003800000 */
[----:B------:R-:W0:Y:S02]  /*0680*/  LDC.64 R6, c[0x0][0x598] ;  /* 0x00016600ff067b82 */ /* 0x000e240000000a00 */
[----:B0-----:R-:W2:Y:S02]  /*0690*/  LDG.E.64 R6, desc[UR50][R6.64] ;  /* 0x0000003206067981 */ /* 0x001ea4000c1e1b00 */
[----:B--2---:R-:W-:-:S04]  /*06a0*/  ISETP.NE.U32.AND P0, PT, R6, RZ, PT ;  /* 0x000000ff0600720c */ /* 0x004fc80003f05070 */
[----:B------:R-:W-:-:S13]  /*06b0*/  ISETP.NE.AND.EX P0, PT, R7, RZ, PT, P0 ;  /* 0x000000ff0700720c */ /* 0x000fda0003f05300 */
[----:B------:R-:W-:Y:S05]  /*06c0*/  @!P0 BRA `(.L_x_3) ;  /* 0x0000000000088947 */ /* 0x000fea0003800000 */
[----:B------:R1:W5:Y:S01]  /*06d0*/  LD.E R22, desc[UR50][R6.64] ;  /* 0x0000003206167980 */ /* 0x000362000c101900 */
[----:B------:R-:W-:Y:S05]  /*06e0*/  BRA `(.L_x_4) ;  /* 0x0000000000247947 */ /* 0x000fea0003800000 */
.L_x_3:
[----:B------:R-:W-:Y:S02]  /*06f0*/  ULDC.64 UR4, c[0x0][0x588] ;  /* 0x0001620000047ab9 */ /* 0x000fe40000000a00 */
[----:B------:R-:W-:-:S04]  /*0700*/  ISETP.NE.U32.AND P0, PT, RZ, UR4, PT ;  /* 0x00000004ff007c0c */ /* 0x000fc8000bf05070 */
[----:B------:R-:W-:-:S13]  /*0710*/  ISETP.NE.AND.EX P0, PT, RZ, UR5, PT, P0 ;  /* 0x00000005ff007c0c */ /* 0x000fda000bf05300 */
[----:B------:R-:W-:Y:S05]  /*0720*/  @!P0 BRA `(.L_x_5) ;  /* 0x00000000000c8947 */ /* 0x000fea0003800000 */
[----:B------:R-:W0:Y:S02]  /*0730*/  LDC.64 R22, c[0x0][0x588] ;  /* 0x00016200ff167b82 */ /* 0x000e240000000a00 */
[----:B0-----:R0:W5:Y:S01]  /*0740*/  LDG.E R22, desc[UR50][R22.64] ;  /* 0x0000003216167981 */ /* 0x001162000c1e1900 */
[----:B------:R-:W-:Y:S05]  /*0750*/  BRA `(.L_x_4) ;  /* 0x0000000000087947 */ /* 0x000fea0003800000 */
.L_x_5:
[----:B------:R-:W-:Y:S02]  /*0760*/  ULDC UR4, c[0x0][0x580] ;  /* 0x0001600000047ab9 */ /* 0x000fe40000000800 */
[----:B------:R-:W-:-:S07]  /*0770*/  IMAD.U32 R22, RZ, RZ, UR4 ;  /* 0x00000004ff167e24 */ /* 0x000fce000f8e00ff */
.L_x_4:
[----:B------:R-:W-:Y:S02]  /*0780*/  ULDC.64 UR4, c[0x0][0x5a0] ;  /* 0x0001680000047ab9 */ /* 0x000fe40000000a00 */
[----:B------:R-:W-:-:S04]  /*0790*/  ISETP.NE.U32.AND P0, PT, RZ, UR4, PT ;  /* 0x00000004ff007c0c */ /* 0x000fc8000bf05070 */
[----:B------:R-:W-:-:S13]  /*07a0*/  ISETP.NE.AND.EX P0, PT, RZ, UR5, PT, P0 ;  /* 0x00000005ff007c0c */ /* 0x000fda000bf05300 */
[----:B------:R-:W-:Y:S05]  /*07b0*/  @!P0 BRA `(.L_x_6) ;  /* 0x00000000001c8947 */ /* 0x000fea0003800000 */
[----:B-1----:R-:W1:Y:S02]  /*07c0*/  LDC.64 R6, c[0x0][0x5a0] ;  /* 0x00016800ff067b82 */ /* 0x002e640000000a00 */
[----:B-1----:R-:W2:Y:S02]  /*07d0*/  LDG.E.64 R6, desc[UR50][R6.64] ;  /* 0x0000003206067981 */ /* 0x002ea4000c1e1b00 */
[----:B--2---:R-:W-:-:S04]  /*07e0*/  ISETP.NE.U32.AND P0, PT, R6, RZ, PT ;  /* 0x000000ff0600720c */ /* 0x004fc80003f05070 */
[----:B------:R-:W-:-:S13]  /*07f0*/  ISETP.NE.AND.EX P0, PT, R7, RZ, PT, P0 ;  /* 0x000000ff0700720c */ /* 0x000fda0003f05300 */
[----:B------:R-:W-:Y:S05]  /*0800*/  @!P0 BRA `(.L_x_6) ;  /* 0x0000000000088947 */ /* 0x000fea0003800000 */
[----:B0-----:R2:W5:Y:S01]  /*0810*/  LD.E R23, desc[UR50][R6.64] ;  /* 0x0000003206177980 */ /* 0x001562000c101900 */
[----:B------:R-:W-:Y:S05]  /*0820*/  BRA `(.L_x_7) ;  /* 0x0000000000247947 */ /* 0x000fea0003800000 */
.L_x_6:
[----:B------:R-:W-:Y:S02]  /*0830*/  ULDC.64 UR4, c[0x0][0x590] ;  /* 0x0001640000047ab9 */ /* 0x000fe40000000a00 */
[----:B------:R-:W-:-:S04]  /*0840*/  ISETP.NE.U32.AND P0, PT, RZ, UR4, PT ;  /* 0x00000004ff007c0c */ /* 0x000fc8000bf05070 */
[----:B------:R-:W-:-:S13]  /*0850*/  ISETP.NE.AND.EX P0, PT, RZ, UR5, PT, P0 ;  /* 0x00000005ff007c0c */ /* 0x000fda000bf05300 */
[----:B------:R-:W-:Y:S05]  /*0860*/  @!P0 BRA `(.L_x_8) ;  /* 0x00000000000c8947 */ /* 0x000fea0003800000 */
[----:B-1----:R-:W0:Y:S02]  /*0870*/  LDC.64 R6, c[0x0][0x590] ;  /* 0x00016400ff067b82 */ /* 0x002e240000000a00 */
[----:B0-----:R0:W5:Y:S01]  /*0880*/  LDG.E R23, desc[UR50][R6.64] ;  /* 0x0000003206177981 */ /* 0x001162000c1e1900 */
[----:B------:R-:W-:Y:S05]  /*0890*/  BRA `(.L_x_7) ;  /* 0x0000000000087947 */ /* 0x000fea0003800000 */
.L_x_8:
[----:B------:R-:W-:Y:S02]  /*08a0*/  ULDC UR4, c[0x0][0x584] ;  /* 0x0001610000047ab9 */ /* 0x000fe40000000800 */
[----:B0-----:R-:W-:-:S07]  /*08b0*/  IMAD.U32 R23, RZ, RZ, UR4 ;  /* 0x00000004ff177e24 */ /* 0x001fce000f8e00ff */
.L_x_7:
[----:B------:R-:W3:Y:S01]  /*08c0*/  S2UR UR10, SR_CTAID.Y ;  /* 0x00000000000a79c3 */ /* 0x000ee20000002600 */
[----:B------:R-:W-:Y:S01]  /*08d0*/  ULDC UR5, c[0x0][0x65c] ;  /* 0x0001970000057ab9 */ /* 0x000fe20000000800 */
[----:B------:R-:W-:Y:S01]  /*08e0*/  UISETP.NE.AND UP0, UPT, UR15, 0x2, UPT ;  /* 0x000000020f00788c */ /* 0x000fe2000bf05270 */
[----:B------:R-:W-:Y:S01]  /*08f0*/  PRMT R5, RZ, 0x7610, R5 ;  /* 0x00007610ff057816 */ /* 0x000fe20000000005 */
[----:B------:R-:W-:Y:S01]  /*0900*/  UISETP.NE.AND UP2, UPT, UR5, 0x1, UPT ;  /* 0x000000010500788c */ /* 0x000fe2000bf45270 */
[----:B------:R-:W-:Y:S02]  /*0910*/  IMAD.MOV.U32 R19, RZ, RZ, -0x1 ;  /* 0xffffffffff137424 */ /* 0x000fe400078e00ff */
[----:B------:R-:W-:Y:S01]  /*0920*/  IMAD.MOV.U32 R18, RZ, RZ, -0x1 ;  /* 0xffffffffff127424 */ /* 0x000fe200078e00ff */
[----:B------:R-:W4:Y:S01]  /*0930*/  S2UR UR4, SR_CTAID.X ;  /* 0x00000000000479c3 */ /* 0x000f220000002500 */
[----:B------:R-:W-:-:S06]  /*0940*/  UP2UR UR39, UPR, URZ, 0x4 ;  /* 0x000000043f277883 */ /* 0x000fcc0008000000 */
[----:B------:R-:W-:Y:S01]  /*0950*/  @UP2 ULDC UR12, c[0x0][0x10] ;  /* 0x00000400000c2ab9 */ /* 0x000fe20000000800 */
[----:B------:R-:W-:Y:S01]  /*0960*/  @UP2 UMOV UR7, URZ ;  /* 0x0000003f00072c82 */ /* 0x000fe20008000000 */
[----:B------:R-:W-:Y:S01]  /*0970*/  @UP2 UMOV UR5, URZ ;  /* 0x0000003f00052c82 */ /* 0x000fe20008000000 */
[----:B012---:R-:W0:Y:S01]  /*0980*/  LDC.64 R6, c[0x0][0x650] ;  /* 0x00019400ff067b82 */ /* 0x007e220000000a00 */
[----:B---3--:R-:W-:Y:S02]  /*0990*/  @UP2 UMOV UR9, UR10 ;  /* 0x0000000a00092c82 */ /* 0x008fe40008000000 */
[----:B------:R-:W-:Y:S01]  /*09a0*/  @UP2 UMOV UR6, UR9 ;  /* 0x0000000900062c82 */ /* 0x000fe20008000000 */
[----:B------:R-:W-:Y:S01]  /*09b0*/  @!UP2 UMOV UR9, UR10 ;  /* 0x0000000a0009ac82 */ /* 0x000fe20008000000 */
[----:B----4-:R-:W-:-:S03]  /*09c0*/  @UP2 UIMAD.WIDE.U32 UR12, UR4, UR12, UR6 ;  /* 0x0000000c040c22a5 */ /* 0x010fc6000f8e0006 */
[----:B------:R-:W-:Y:S01]  /*09d0*/  @!UP2 ULDC UR6, c[0x0][0xc] ;  /* 0x000003000006aab9 */ /* 0x000fe20000000800 */
[----:B------:R-:W-:Y:S01]  /*09e0*/  @UP2 UIADD3 UR14, UR13, UR5, URZ ;  /* 0x000000050d0e2290 */ /* 0x000fe2000fffe03f */
[----:B------:R-:W-:Y:S02]  /*09f0*/  ULDC UR10, c[0x0][0xc] ;  /* 0x00000300000a7ab9 */ /* 0x000fe40000000800 */
[----:B------:R-:W-:Y:S01]  /*0a00*/  UMOV UR5, URZ ;  /* 0x0000003f00057c82 */ /* 0x000fe20008000000 */
[----:B------:R-:W-:Y:S01]  /*0a10*/  ULDC UR11, c[0x0][0x10] ;  /* 0x00000400000b7ab9 */ /* 0x000fe20000000800 */
[----:B------:R-:W-:Y:S02]  /*0a20*/  @!UP2 UIMAD.WIDE.U32 UR6, UR6, UR9, UR4 ;  /* 0x000000090606a2a5 */ /* 0x000fe4000f8e0004 */
[----:B------:R-:W-:Y:S01]  /*0a30*/  UIMAD.WIDE.U32 UR10, UR10, UR11, URZ ;  /* 0x0000000b0a0a72a5 */ /* 0x000fe2000f8e003f */
[----:B------:R-:W-:-:S03]  /*0a40*/  ULDC UR13, c[0x0][0x14] ;  /* 0x00000500000d7ab9 */ /* 0x000fc60000000800 */
[----:B------:R-:W-:Y:S02]  /*0a50*/  UIMAD.WIDE.U32 UR36, UR10, UR13, URZ ;  /* 0x0000000d0a2472a5 */ /* 0x000fe4000f8e003f */
[----:B------:R-:W-:Y:S01]  /*0a60*/  UIMAD UR40, UR11, UR13, URZ ;  /* 0x0000000d0b2872a4 */ /* 0x000fe2000f8e023f */
[----:B------:R-:W-:Y:S01]  /*0a70*/  @!UP2 UMOV UR12, UR6 ;  /* 0x00000006000cac82 */ /* 0x000fe20008000000 */
[----:B------:R-:W-:Y:S02]  /*0a80*/  @!UP2 UMOV UR14, UR7 ;  /* 0x00000007000eac82 */ /* 0x000fe40008000000 */
[----:B------:R-:W-:Y:S02]  /*0a90*/  UIADD3 UR40, UR37, UR40, URZ ;  /* 0x0000002825287290 */ /* 0x000fe4000fffe03f */
[----:B------:R-:W-:-:S04]  /*0aa0*/  UIADD3 UR6, UP1, UR12, UR36, URZ ;  /* 0x000000240c067290 */ /* 0x000fc8000ff3e03f */
[----:B------:R-:W-:Y:S02]  /*0ab0*/  UIADD3.X UR7, UR14, UR40, URZ, UP1, !UPT ;  /* 0x000000280e077290 */ /* 0x000fe40008ffe43f */
[----:B------:R-:W-:Y:S02]  /*0ac0*/  USEL UR6, UR6, UR12, !UP0 ;  /* 0x0000000c06067287 */ /* 0x000fe4000c000000 */
[----:B------:R-:W-:-:S04]  /*0ad0*/  USEL UR7, UR7, UR14, !UP0 ;  /* 0x0000000e07077287 */ /* 0x000fc8000c000000 */
[----:B0-----:R-:W-:Y:S01]  /*0ae0*/  ISETP.LE.U32.AND P0, PT, R6, UR6, PT ;  /* 0x0000000606007c0c */ /* 0x001fe2000bf03070 */
[----:B------:R-:W-:Y:S02]  /*0af0*/  IMAD.U32 R16, RZ, RZ, UR6 ;  /* 0x00000006ff107e24 */ /* 0x000fe4000f8e00ff */
[----:B------:R-:W-:Y:S02]  /*0b00*/  IMAD.U32 R2, RZ, RZ, UR7 ;  /* 0x00000007ff027e24 */ /* 0x000fe4000f8e00ff */
[----:B------:R-:W-:-:S03]  /*0b10*/  IMAD.U32 R17, RZ, RZ, UR7 ;  /* 0x00000007ff117e24 */ /* 0x000fc6000f8e00ff */
[----:B------:R-:W-:Y:S01]  /*0b20*/  ISETP.GE.U32.AND.EX P0, PT, R2, R7, PT, P0 ;  /* 0x000000070200720c */ /* 0x000fe20003f06100 */
[----:B------:R-:W-:-:S12]  /*0b30*/  IMAD.MOV.U32 R2, RZ, RZ, -0x1 ;  /* 0xffffffffff027424 */ /* 0x000fd800078e00ff */
[----:B------:R-:W-:Y:S05]  /*0b40*/  @P0 BRA `(.L_x_9) ;  /* 0x00000004008c0947 */ /* 0x000fea0003800000 */
[----:B------:R-:W-:Y:S01]  /*0b50*/  I2FP.F32.U32 R2, UR4 ;  /* 0x0000000400027c45 */ /* 0x000fe20008201000 */
[----:B------:R-:W-:Y:S01]  /*0b60*/  ULDC.64 UR16, c[0x0][0x628] ;  /* 0x00018a0000107ab9 */ /* 0x000fe20000000a00 */
[----:B------:R-:W-:Y:S01]  /*0b70*/  ULDC UR6, c[0x0][0x150] ;  /* 0x0000540000067ab9 */ /* 0x000fe20000000800 */
[----:B------:R-:W-:Y:S01]  /*0b80*/  ISETP.NE.U32.AND P0, PT, RZ, UR16, PT ;  /* 0x00000010ff007c0c */ /* 0x000fe2000bf05070 */
[----:B------:R-:W-:Y:S01]  /*0b90*/  ULDC UR15, c[0x0][0x630] ;  /* 0x00018c00000f7ab9 */ /* 0x000fe20000000800 */
[----:B------:R-:W-:Y:S01]  /*0ba0*/  FMUL R2, R2, UR6 ;  /* 0x0000000602027c20 */ /* 0x000fe20008400000 */
[----:B------:R-:W-:Y:S01]  /*0bb0*/  R2UR UR19, R16 ;  /* 0x00000000101372ca */ /* 0x000fe200000e0000 */
[----:B------:R-:W-:Y:S01]  /*0bc0*/  ULDC UR21, c[0x0][0x154] ;  /* 0x0000550000157ab9 */ /* 0x000fe20000000800 */
[----:B------:R-:W-:Y:S01]  /*0bd0*/  ISETP.NE.AND.EX P0, PT, RZ, UR17, PT, P0 ;  /* 0x00000011ff007c0c */ /* 0x000fe2000bf05300 */
[----:B------:R0:W1:Y:S01]  /*0be0*/  F2I.U32.TRUNC.NTZ R5, R2 ;  /* 0x0000000200057305 */ /* 0x000062000020f000 */
[----:B------:R-:W-:-:S02]  /*0bf0*/  R2UR UR20, R17 ;  /* 0x00000000111472ca */ /* 0x000fc400000e0000 */
[----:B------:R-:W-:Y:S02]  /*0c00*/  R2UR UR6, R16 ;  /* 0x00000000100672ca */ /* 0x000fe400000e0000 */
[----:B------:R-:W-:-:S07]  /*0c10*/  R2UR UR7, R17 ;  /* 0x00000000110772ca */ /* 0x000fce00000e0000 */
[----:B0-----:R-:W-:Y:S08]  /*0c20*/  @!P0 BRA `(.L_x_10) ;  /* 0x0000000000308947 */ /* 0x001ff00003800000 */
[----:B------:R-:W-:Y:S01]  /*0c30*/  R2UR UR6, R16 ;  /* 0x00000000100672ca */ /* 0x000fe200000e0000 */
[----:B------:R-:W-:Y:S01]  /*0c40*/  ULDC UR12, c[0x0][0x634] ;  /* 0x00018d00000c7ab9 */ /* 0x000fe20000000800 */
[----:B------:R-:W-:-:S11]  /*0c50*/  R2UR UR14, R17 ;  /* 0x00000000110e72ca */ /* 0x000fd600000e0000 */
[----:B------:R-:W-:-:S04]  /*0c60*/  UIADD3 UR12, UP1, UR6, UR12, URZ ;  /* 0x0000000c060c7290 */ /* 0x000fc8000ff3e03f */
[----:B------:R-:W-:-:S04]  /*0c70*/  UIADD3.X UR14, URZ, UR14, URZ, UP1, !UPT ;  /* 0x0000000e3f0e7290 */ /* 0x000fc80008ffe43f */
[----:B------:R-:W-:-:S04]  /*0c80*/  UIMAD.WIDE.U32 UR6, UR14, UR16, URZ ;  /* 0x000000100e0672a5 */ /* 0x000fc8000f8e003f */
[----:B------:R-:W-:Y:S02]  /*0c90*/  UIMAD.WIDE.U32 UR10, UP1, UR12, UR17, UR6 ;  /* 0x000000110c0a72a5 */ /* 0x000fe4000f820006 */
[----:B------:R-:W-:Y:S02]  /*0ca0*/  UIMAD.WIDE.U32 UR6, UR12, UR16, URZ ;  /* 0x000000100c0672a5 */ /* 0x000fe4000f8e003f */
[----:B------:R-:W-:Y:S02]  /*0cb0*/  UIADD3.X UR13, URZ, URZ, URZ, UP1, !UPT ;  /* 0x0000003f3f0d7290 */ /* 0x000fe40008ffe43f */
[----:B------:R-:W-:Y:S01]  /*0cc0*/  UIADD3 URZ, UP1, UR7, UR10, URZ ;  /* 0x0000000a073f7290 */ /* 0x000fe2000ff3e03f */
[----:B------:R-:W-:-:S03]  /*0cd0*/  UMOV UR12, UR11 ;  /* 0x0000000b000c7c82 */ /* 0x000fc60008000000 */
[----:B------:R-:W-:-:S12]  /*0ce0*/  UIMAD.WIDE.U32.X UR6, UR14, UR17, UR12, UP1 ;  /* 0x000000110e0672a5 */ /* 0x000fd800088e040c */
.L_x_10:
[----:B------:R-:W-:Y:S01]  /*0cf0*/  USHF.R.U64 UR5, UR6, UR15, UR7 ;  /* 0x0000000f06057299 */ /* 0x000fe20008001207 */
[----:B------:R-:W-:Y:S01]  /*0d00*/  I2FP.F32.U32 R2, UR9 ;  /* 0x0000000900027c45 */ /* 0x000fe20008201000 */
[----:B------:R-:W-:Y:S01]  /*0d10*/  USHF.R.U32.HI UR6, URZ, UR15, UR7 ;  /* 0x0000000f3f067299 */ /* 0x000fe20008011607 */
[----:B-1----:R-:W-:Y:S01]  /*0d20*/  R2UR UR14, R5 ;  /* 0x00000000050e72ca */ /* 0x002fe200000e0000 */
[----:B------:R-:W-:Y:S02]  /*0d30*/  UIADD3 UR17, UP1, URZ, -UR5, URZ ;  /* 0x800000053f117290 */ /* 0x000fe4000ff3e03f */
[----:B------:R-:W-:Y:S01]  /*0d40*/  FMUL R2, R2, UR21 ;  /* 0x0000001502027c20 */ /* 0x000fe20008400000 */
[----:B------:R-:W-:Y:S01]  /*0d50*/  ULDC.64 UR10, c[0x0][0x620] ;  /* 0x00018800000a7ab9 */ /* 0x000fe20000000a00 */
[----:B------:R-:W-:Y:S01]  /*0d60*/  UIADD3.X UR6, URZ, ~UR6, URZ, UP1, !UPT ;  /* 0x800000063f067290 */ /* 0x000fe20008ffe43f */
[----:B------:R-:W-:Y:S01]  /*0d70*/  UMOV UR12, UR19 ;  /* 0x00000013000c7c82 */ /* 0x000fe20008000000 */
[----:B------:R-:W-:-:S02]  /*0d80*/  UMOV UR13, UR20 ;  /* 0x00000014000d7c82 */ /* 0x000fc40008000000 */
[----:B------:R-:W-:Y:S01]  /*0d90*/  UIMAD UR6, UR6, UR10, URZ ;  /* 0x0000000a060672a4 */ /* 0x000fe2000f8e023f */
[----:B------:R-:W0:Y:S01]  /*0da0*/  F2I.U32.TRUNC.NTZ R2, R2 ;  /* 0x0000000200027305 */ /* 0x000e22000020f000 */
[----:B------:R-:W-:Y:S02]  /*0db0*/  UIMAD.WIDE.U32 UR12, UR17, UR10, UR12 ;  /* 0x0000000a110c72a5 */ /* 0x000fe4000f8e000c */
[----:B------:R-:W-:Y:S01]  /*0dc0*/  UIMAD UR17, UR17, UR11, UR6 ;  /* 0x0000000b111172a4 */ /* 0x000fe2000f8e0206 */
[----:B------:R-:W-:Y:S01]  /*0dd0*/  ULDC UR24, c[0x0][0x658] ;  /* 0x0001960000187ab9 */ /* 0x000fe20000000800 */
[----:B------:R-:W-:Y:S02]  /*0de0*/  UMOV UR22, 0xffffffff ;  /* 0xffffffff00167882 */ /* 0x000fe40000000000 */
[----:B------:R-:W-:Y:S01]  /*0df0*/  UIADD3 UR17, UR13, UR17, URZ ;  /* 0x000000110d117290 */ /* 0x000fe2000fffe03f */
[----:B------:R-:W-:Y:S01]  /*0e00*/  ULDC UR19, c[0x0][0x618] ;  /* 0x0001860000137ab9 */ /* 0x000fe20000000800 */
[----:B------:R-:W-:Y:S01]  /*0e10*/  ULDC.64 UR6, c[0x0][0x640] ;  /* 0x0001900000067ab9 */ /* 0x000fe20000000a00 */
[----:B------:R-:W-:Y:S01]  /*0e20*/  USHF.L.U32 UR13, UR22, UR24, URZ ;  /* 0x00000018160d7299 */ /* 0x000fe2000800063f */
[----:B------:R-:W-:Y:S01]  /*0e30*/  ISETP.NE.U32.AND P0, PT, RZ, UR6, PT ;  /* 0x00000006ff007c0c */ /* 0x000fe2000bf05070 */
[----:B------:R-:W-:-:S02]  /*0e40*/  USHF.R.U64 UR22, UR12, UR19, UR17 ;  /* 0x000000130c167299 */ /* 0x000fc40008001211 */
[----:B------:R-:W-:Y:S01]  /*0e50*/  USHF.R.U32.HI UR12, URZ, UR19, UR17 ;  /* 0x000000133f0c7299 */ /* 0x000fe20008011611 */
[----:B0-----:R-:W-:Y:S01]  /*0e60*/  R2UR UR16, R2 ;  /* 0x00000000021072ca */ /* 0x001fe200000e0000 */
[----:B------:R-:W-:Y:S01]  /*0e70*/  ULDC UR21, c[0x0][0x608] ;  /* 0x0001820000157ab9 */ /* 0x000fe20000000800 */
[----:B------:R-:W-:Y:S01]  /*0e80*/  ISETP.NE.AND.EX P0, PT, RZ, UR7, PT, P0 ;  /* 0x00000007ff007c0c */ /* 0x000fe2000bf05300 */
[----:B------:R-:W-:Y:S02]  /*0e90*/  USHF.R.U64 UR26, UR22, UR21, UR12 ;  /* 0x00000015161a7299 */ /* 0x000fe4000800120c */
[----:B------:R-:W-:Y:S01]  /*0ea0*/  USHF.R.U32.HI UR12, URZ, UR21, UR12 ;  /* 0x000000153f0c7299 */ /* 0x000fe2000801160c */
[----:B------:R-:W-:Y:S01]  /*0eb0*/  UMOV UR20, 0x1 ;  /* 0x0000000100147882 */ /* 0x000fe20000000000 */
[----:B------:R-:W-:Y:S02]  /*0ec0*/  UIADD3 UR14, -UR14, URZ, URZ ;  /* 0x0000003f0e0e7290 */ /* 0x000fe4000fffe13f */
[----:B------:R-:W-:-:S02]  /*0ed0*/  USHF.R.U64 UR27, UR26, UR24, UR12 ;  /* 0x000000181a1b7299 */ /* 0x000fc4000800120c */
[----:B------:R-:W-:Y:S01]  /*0ee0*/  USHF.L.U32 UR19, UR20, UR24, URZ ;  /* 0x0000001814137299 */ /* 0x000fe2000800063f */
[----:B------:R-:W-:Y:S01]  /*0ef0*/  ULDC UR15, c[0x0][0x144] ;  /* 0x00005100000f7ab9 */ /* 0x000fe20000000800 */
[----:B------:R-:W-:Y:S01]  /*0f00*/  ULDC UR10, c[0x0][0x600] ;  /* 0x00018000000a7ab9 */ /* 0x000fe20000000800 */
[----:B------:R-:W-:Y:S02]  /*0f10*/  ULOP3.LUT UR20, URZ, UR13, URZ, 0x33, !UPT ;  /* 0x0000000d3f147292 */ /* 0x000fe4000f8e333f */
[----:B------:R-:W-:Y:S02]  /*0f20*/  USHF.R.U32.HI UR13, URZ, UR24, UR12 ;  /* 0x000000183f0d7299 */ /* 0x000fe4000801160c */
[----:B------:R-:W-:Y:S02]  /*0f30*/  UIADD3 UR11, UR10, -0x1, URZ ;  /* 0xffffffff0a0b7890 */ /* 0x000fe4000fffe03f */
[----:B------:R-:W-:Y:S02]  /*0f40*/  UIADD3 UR23, -UR16, URZ, URZ ;  /* 0x0000003f10177290 */ /* 0x000fe4000fffe13f */
[----:B------:R-:W-:Y:S01]  /*0f50*/  UIMAD UR4, UR15, UR14, UR4 ;  /* 0x0000000e0f0472a4 */ /* 0x000fe2000f8e0204 */
[----:B------:R-:W-:Y:S01]  /*0f60*/  ULDC UR28, c[0x0][0x148] ;  /* 0x00005200001c7ab9 */ /* 0x000fe20000000800 */
[----:B------:R-:W-:Y:S01]  /*0f70*/  ULDC UR24, c[0x0][0x648] ;  /* 0x0001920000187ab9 */ /* 0x000fe20000000800 */
[----:B------:R-:W-:Y:S01]  /*0f80*/  ULDC UR25, c[0x0][0x638] ;  /* 0x00018e0000197ab9 */ /* 0x000fe20000000800 */
[----:B------:R-:W-:Y:S01]  /*0f90*/  UMOV UR12, UR27 ;  /* 0x0000001b000c7c82 */ /* 0x000fe20008000000 */
[----:B------:R-:W-:Y:S07]  /*0fa0*/  @!P0 BRA `(.L_x_11) ;  /* 0x0000000000308947 */ /* 0x000fee0003800000 */
[----:B------:R-:W-:Y:S02]  /*0fb0*/  ULDC UR16, c[0x0][0x64c] ;  /* 0x0001930000107ab9 */ /* 0x000fe40000000800 */
        /* <DEDUP_REMOVED lines=8> */
[----:B------:R-:W-:-:S07]  /*1040*/  UIMAD.WIDE.U32.X UR6, UR21, UR7, UR16, UP1 ;  /* 0x00000007150672a5 */ /* 0x000fce00088e0410 */
[----:B------:R-:W-:Y:S01]  /*1050*/  UMOV UR12, UR6 ;  /* 0x00000006000c7c82 */ /* 0x000fe20008000000 */
[----:B------:R-:W-:-:S05]  /*1060*/  UMOV UR13, UR7 ;  /* 0x00000007000d7c82 */ /* 0x000fca0008000000 */
.L_x_11:
[----:B------:R-:W-:Y:S01]  /*1070*/  UISETP.NE.AND UP1, UPT, UR39, URZ, UPT ;  /* 0x0000003f2700728c */ /* 0x000fe2000bf25270 */
[----:B------:R-:W-:Y:S01]  /*1080*/  IMAD.MOV.U32 R5, RZ, RZ, 0x1 ;  /* 0x00000001ff057424 */ /* 0x000fe200078e00ff */
[----:B------:R-:W-:Y:S01]  /*1090*/  USHF.R.U64 UR6, UR12, UR24, UR13 ;  /* 0x000000180c067299 */ /* 0x000fe2000800120d */
[----:B------:R-:W-:Y:S01]  /*10a0*/  IMAD.U32 R2, RZ, RZ, UR5 ;  /* 0x00000005ff027e24 */ /* 0x000fe2000f8e00ff */
[----:B------:R-:W-:Y:S02]  /*10b0*/  ULOP3.LUT UR20, UR26, UR20, URZ, 0xc0, !UPT ;  /* 0x000000141a147292 */ /* 0x000fe4000f8ec03f */
[----:B------:R-:W-:Y:S02]  /*10c0*/  UIADD3 UR7, -UR6, URZ, URZ ;  /* 0x0000003f06077290 */ /* 0x000fe4000fffe13f */
[----:B------:R-:W-:Y:S02]  /*10d0*/  UIMAD UR19, UR19, UR6, UR20 ;  /* 0x00000006131372a4 */ /* 0x000fe4000f8e0214 */
[----:B------:R-:W-:-:S02]  /*10e0*/  ULOP3.LUT UR11, UR22, UR11, URZ, 0xc0, !UPT ;  /* 0x0000000b160b7292 */ /* 0x000fc4000f8ec03f */
[----:B------:R-:W-:Y:S02]  /*10f0*/  @UP1 UIMAD UR4, UR28, UR23, UR9 ;  /* 0x000000171c0412a4 */ /* 0x000fe4000f8e0209 */
[----:B------:R-:W-:-:S03]  /*1100*/  UIMAD UR6, UR7, UR25, UR27 ;  /* 0x00000019070672a4 */ /* 0x000fc6000f8e021b */
[----:B------:R-:W-:Y:S01]  /*1110*/  ULDC UR7, c[0x0][0x610] ;  /* 0x0001840000077ab9 */ /* 0x000fe20000000800 */
[----:B------:R-:W-:Y:S02]  /*1120*/  UIMAD UR6, UR6, UR10, UR11 ;  /* 0x0000000a060672a4 */ /* 0x000fe4000f8e020b */
[----:B------:R-:W-:-:S04]  /*1130*/  UIMAD UR4, UR19, UR7, UR4 ;  /* 0x00000007130472a4 */ /* 0x000fc8000f8e0204 */
[----:B------:R-:W-:Y:S02]  /*1140*/  USEL UR7, UR6, UR4, !UP1 ;  /* 0x0000000406077287 */ /* 0x000fe4000c800000 */
[----:B------:R-:W-:-:S04]  /*1150*/  USEL UR4, UR4, UR6, !UP1 ;  /* 0x0000000604047287 */ /* 0x000fc8000c800000 */
[----:B------:R-:W-:Y:S02]  /*1160*/  IMAD.U32 R18, RZ, RZ, UR7 ;  /* 0x00000007ff127e24 */ /* 0x000fe4000f8e00ff */
[----:B------:R-:W-:-:S07]  /*1170*/  IMAD.U32 R19, RZ, RZ, UR4 ;  /* 0x00000004ff137e24 */ /* 0x000fce000f8e00ff */
.L_x_9:
[----:B------:R-:W-:Y:S02]  /*1180*/  ULDC UR4, c[0x0][0x28c] ;  /* 0x0000a30000047ab9 */ /* 0x000fe40000000800 */
[----:B------:R-:W-:-:S04]  /*1190*/  UIADD3 UR4, UR4, 0x7f, URZ ;  /* 0x0000007f04047890 */ /* 0x000fc8000fffe03f */
[----:B------:R-:W-:-:S04]  /*11a0*/  USHF.R.S32.HI UR5, URZ, 0x1f, UR4 ;  /* 0x0000001f3f057899 */ /* 0x000fc80008011404 */
[----:B------:R-:W-:-:S04]  /*11b0*/  ULEA.HI UR5, UR5, UR4, URZ, 0x7 ;  /* 0x0000000405057291 */ /* 0x000fc8000f8f383f */
[----:B------:R-:W-:Y:S01]  /*11c0*/  USHF.R.S32.HI UR38, URZ, 0x7, UR5 ;  /* 0x000000073f267899 */ /* 0x000fe20008011405 */
[----:B------:R-:W-:Y:S11]  /*11d0*/  @!P1 BRA `(.L_x_12) ;  /* 0x0000003000cc9947 */ /* 0x000ff60003800000 */
[----:B------:R-:W-:-:S06]  /*11e0*/  UISETP.GT.U32.AND UP1, UPT, UR18, 0x1, UPT ;  /* 0x000000011200788c */ /* 0x000fcc000bf24070 */
[----:B------:R-:W-:-:S13]  /*11f0*/  PLOP3.LUT P0, PT, PT, PT, UP1, 0x80, 0x0 ;  /* 0x000000000000781c */ /* 0x000fda0003f0f018 */
[----:B------:R-:W-:Y:S05]  /*1200*/  @P0 EXIT ;  /* 0x000000000000094d */ /* 0x000fea0003800000 */
.L_x_13:
[----:B------:R-:W-:-:S08]  /*1210*/  NOP ;  /* 0x0000000000007918 */ /* 0x000fd00000000000 */
[----:B------:R-:W0:Y:S02]  /*1220*/  USETMAXREG.TRY_ALLOC.CTAPOOL UP1, 0xe8 ;  /* 0x000000e8000079c8 */ /* 0x000e240008020600 */
[----:B0-----:R-:W-:-:S13]  /*1230*/  PLOP3.LUT P0, PT, PT, PT, UP1, 0x80, 0x0 ;  /* 0x000000000000781c */ /* 0x001fda0003f0f018 */
[----:B------:R-:W-:Y:S05]  /*1240*/  @!P0 BRA `(.L_x_13) ;  /* 0xfffffffc00f08947 */ /* 0x000fea000383ffff */
[----:B------:R-:W-:-:S13]  /*1250*/  LOP3.LUT P0, RZ, R5, 0xff, RZ, 0xc0, !PT ;  /* 0x000000ff05ff7812 */ /* 0x000fda000780c0ff */
[----:B------:R-:W-:Y:S05]  /*1260*/  @!P0 EXIT ;  /* 0x000000000000894d */ /* 0x000fea0003800000 */
[----:B------:R-:W0:Y:S01]  /*1270*/  S2UR UR5, SR_CgaCtaId ;  /* 0x00000000000579c3 */ /* 0x000e220000008800 */
[----:B------:R-:W-:Y:S01]  /*1280*/  VIADD R6, R0, 0xffffffff ;  /* 0xffffffff00067836 */ /* 0x000fe20000000000 */
[----:B------:R-:W-:Y:S01]  /*1290*/  SHF.R.S32.HI R0, RZ, 0x1f, R3 ;  /* 0x0000001fff007819 */ /* 0x000fe20000011403 */
[----:B------:R-:W-:Y:S01]  /*12a0*/  USHF.R.U32.HI UR4, URZ, 0x1, UR38 ;  /* 0x000000013f047899 */ /* 0x000fe20008011626 */
[----:B------:R-:W-:Y:S02]  /*12b0*/  UMOV UR42, 0x400 ;  /* 0x00000400002a7882 */ /* 0x000fe40000000000 */
[----:B------:R-:W-:Y:S01]  /*12c0*/  R2UR UR44, R6 ;  /* 0x00000000062c72ca */ /* 0x000fe200000e0000 */
[----:B------:R-:W-:Y:S01]  /*12d0*/  ULOP3.LUT UR43, UR38, 0x1, URZ, 0xc0, !UPT ;  /* 0x00000001262b7892 */ /* 0x000fe2000f8ec03f */
[CC--:B------:R-:W-:Y:S01]  /*12e0*/  LEA.HI R4, R0.reuse, R3.reuse, RZ, 0x2 ;  /* 0x0000000300047211 */ /* 0x0c0fe200078f10ff */
[----:B------:R-:W-:Y:S01]  /*12f0*/  ULOP3.LUT UR4, UR4, 0x1, URZ, 0xc0, !UPT ;  /* 0x0000000104047892 */ /* 0x000fe2000f8ec03f */
[----:B------:R-:W-:Y:S01]  /*1300*/  LEA.HI R0, R0, R3, RZ, 0x5 ;  /* 0x0000000300007211 */ /* 0x000fe200078f28ff */
[----:B------:R-:W-:Y:S01]  /*1310*/  USEL UR43, UR43, URZ, !UP0 ;  /* 0x0000003f2b2b7287 */ /* 0x000fe2000c000000 */
[--C-:B------:R-:W-:Y:S01]  /*1320*/  SHF.R.S32.HI R56, RZ, 0x2, R4.reuse ;  /* 0x00000002ff387819 */ /* 0x100fe20000011404 */
[----:B------:R-:W-:Y:S01]  /*1330*/  UISETP.EQ.U32.AND UP0, UPT, UR4, 0x1, !UP0 ;  /* 0x000000010400788c */ /* 0x000fe2000c702070 */
[----:B------:R-:W-:Y:S01]  /*1340*/  SHF.R.S32.HI R5, RZ, 0x1f, R4 ;  /* 0x0000001fff057819 */ /* 0x000fe20000011404 */
[----:B------:R-:W-:Y:S01]  /*1350*/  UISETP.LT.AND UP1, UPT, UR38, 0x1, UPT ;  /* 0x000000012600788c */ /* 0x000fe2000bf21270 */
[----:B------:R-:W-:Y:S01]  /*1360*/  LOP3.LUT R58, R4, 0xfffffffc, RZ, 0xc0, !PT ;  /* 0xfffffffc043a7812 */ /* 0x000fe200078ec0ff */
[----:B------:R-:W-:Y:S01]  /*1370*/  ULDC UR6, c[0x0][0x284] ;  /* 0x0000a10000067ab9 */ /* 0x000fe20000000800 */
[----:B------:R-:W-:Y:S01]  /*1380*/  LEA.HI R5, R5, R56, RZ, 0x3 ;  /* 0x0000003805057211 */ /* 0x000fe200078f18ff */
[----:B------:R-:W-:Y:S01]  /*1390*/  USHF.L.U32 UR44, UR44, 0x3, URZ ;  /* 0x000000032c2c7899 */ /* 0x000fe2000800063f */
[----:B------:R-:W-:Y:S01]  /*13a0*/  ISETP.NE.AND P0, PT, R6, RZ, PT ;  /* 0x000000ff0600720c */ /* 0x000fe20003f05270 */
[----:B------:R-:W-:Y:S01]  /*13b0*/  USEL UR46, UR38, 0x1, UP1 ;  /* 0x00000001262e7887 */ /* 0x000fe20008800000 */
[----:B------:R-:W-:Y:S01]  /*13c0*/  LOP3.LUT R5, R5, 0xfffffff8, RZ, 0xc0, !PT ;  /* 0xfffffff805057812 */ /* 0x000fe200078ec0ff */
[----:B------:R-:W-:Y:S01]  /*13d0*/  IMAD.IADD R58, R3, 0x1, -R58 ;  /* 0x00000001033a7824 */ /* 0x000fe200078e0a3a */
[----:B0-----:R-:W-:Y:S01]  /*13e0*/  ULEA UR42, UR5, UR42, 0x18 ;  /* 0x0000002a052a7291 */ /* 0x001fe2000f8ec03f */
[----:B------:R-:W-:Y:S01]  /*13f0*/  IMAD.U32 R60, RZ, RZ, UR44 ;  /* 0x0000002cff3c7e24 */ /* 0x000fe2000f8e00ff */
[----:B------:R-:W-:Y:S01]  /*1400*/  SEL R68, RZ, 0x1, P0 ;  /* 0x00000001ff447807 */ /* 0x000fe20000000000 */
[----:B------:R-:W-:Y:S01]  /*1410*/  IMAD.IADD R56, R56, 0x1, -R5 ;  /* 0x0000000138387824 */ /* 0x000fe200078e0a05 */
[----:B------:R-:W-:Y:S01]  /*1420*/  UIADD3 UR45, UR42, 0x30, URZ ;  /* 0x000000302a2d7890 */ /* 0x000fe2000fffe03f */
[----:B------:R-:W-:Y:S01]  /*1430*/  SHF.R.S32.HI R5, RZ, 0x5, R0 ;  /* 0x00000005ff057819 */ /* 0x000fe20000011400 */
[----:B------:R-:W-:Y:S01]  /*1440*/  UIADD3 UR4, UR42, 0x100, URZ ;  /* 0x000001002a047890 */ /* 0x000fe2000fffe03f */
[C---:B------:R-:W-:Y:S01]  /*1450*/  LOP3.LUT R62, R60.reuse, 0x8, RZ, 0xc0, !PT ;  /* 0x000000083c3e7812 */ /* 0x040fe200078ec0ff */
[----:B------:R-:W-:Y:S01]  /*1460*/  UIADD3 UR5, UR42, 0x4100, URZ ;  /* 0x000041002a057890 */ /* 0x000fe2000fffe03f */
[--C-:B------:R-:W-:Y:S01]  /*1470*/  SHF.R.S32.HI R57, RZ, 0x1f, R56.reuse ;  /* 0x0000001fff397819 */ /* 0x100fe20000011438 */
[----:B------:R-:W-:Y:S01]  /*1480*/  USHF.R.U32.HI UR4, URZ, 0x4, UR4 ;  /* 0x000000043f047899 */ /* 0x000fe20008011604 */
[C-C-:B------:R-:W-:Y:S01]  /*1490*/  IMAD R63, R5.reuse, -0x10, -R56.reuse ;  /* 0xfffffff0053f7824 */ /* 0x140fe200078e0a38 */
[----:B------:R-:W-:Y:S01]  /*14a0*/  USHF.R.U32.HI UR5, URZ, 0x4, UR5 ;  /* 0x000000043f057899 */ /* 0x000fe20008011605 */
[----:B------:R-:W-:Y:S01]  /*14b0*/  IMAD.U32 R61, RZ, RZ, UR45 ;  /* 0x0000002dff3d7e24 */ /* 0x000fe2000f8e00ff */
[----:B------:R-:W-:Y:S01]  /*14c0*/  ULOP3.LUT UR4, UR4, 0x3fff, URZ, 0xc0, !UPT ;  /* 0x00003fff04047892 */ /* 0x000fe2000f8ec03f */
[----:B------:R-:W-:Y:S01]  /*14d0*/  IMAD.WIDE R56, R5, 0x10, R56 ;  /* 0x0000001005387825 */ /* 0x000fe200078e0238 */
[----:B------:R-:W-:Y:S01]  /*14e0*/  ULOP3.LUT UR5, UR5, 0x3fff, URZ, 0xc0, !UPT ;  /* 0x00003fff05057892 */ /* 0x000fe2000f8ec03f */
[----:B------:R-:W-:Y:S01]  /*14f0*/  LOP3.LUT R60, R60, 0x8, RZ, 0xc, !PT ;  /* 0x000000083c3c7812 */ /* 0x000fe200078e0cff */
[----:B------:R-:W-:Y:S01]  /*1500*/  UIADD3 UR46, -UR46, UR38, URZ ;  /* 0x000000262e2e7290 */ /* 0x000fe2000fffe13f */
[----:B------:R-:W-:Y:S01]  /*1510*/  VIADD R59, R61, UR44 ;  /* 0x0000002c3d3b7c36 */ /* 0x000fe20008000000 */
[----:B------:R-:W-:Y:S01]  /*1520*/  LOP3.LUT R62, R62, 0x18, RZ, 0x3c, !PT ;  /* 0x000000183e3e7812 */ /* 0x000fe200078e3cff */
[----:B------:R-:W-:Y:S01]  /*1530*/  VIADD R63, R63, UR6 ;  /* 0x000000063f3f7c36 */ /* 0x000fe20008000000 */
[----:B------:R-:W-:-:S02]  /*1540*/  USEL UR47, URZ, 0x1, !UP0 ;  /* 0x000000013f2f7887 */ /* 0x000fc4000c000000 */
[----:B------:R-:W-:Y:S02]  /*1550*/  ULOP3.LUT UR48, UR4, 0x10000, URZ, 0xfc, !UPT ;  /* 0x0001000004307892 */ /* 0x000fe4000f8efc3f */
[----:B------:R-:W-:-:S12]  /*1560*/  ULOP3.LUT UR49, UR5, 0x10000, URZ, 0xfc, !UPT ;  /* 0x0001000005317892 */ /* 0x000fd8000f8efc3f */
.L_x_101:
[----:B------:R-:W-:Y:S01]  /*1570*/  SHF.L.U32 R0, R68, 0x1f, RZ ;  /* 0x0000001f44007819 */ /* 0x000fe200000006ff */
[----:B------:R-:W-:Y:S02]  /*1580*/  ULDC UR4, c[0x0][0x28c] ;  /* 0x0000a30000047ab9 */ /* 0x000fe40000000800 */
[----:B------:R-:W-:Y:S01]  /*1590*/  ISETP.LT.AND P1, PT, RZ, UR4, PT ;  /* 0x00000004ff007c0c */ /* 0x000fe2000bf21270 */
[----:B------:R-:W0:Y:S02]  /*15a0*/  SYNCS.PHASECHK.TRANS64.TRYWAIT P0, [R61+UR44], R0 ;  /* 0x000000003d0075a7 */ /* 0x000e24000800016c */
[----:B0-234-:R-:W-:Y:S10]  /*15b0*/  @!P0 BRA `(.L_x_14) ;  /* 0x0000003c007c8947 */ /* 0x01dff40003800000 */
.L_x_121:
[----:B------:R-:W-:Y:S05]  /*15c0*/  @P1 BRA `(.L_x_15) ;  /* 0x0000000000401947 */ /* 0x000fea0003800000 */
[----:B0-----:R-:W-:Y:S01]  /*15d0*/  MOV R0, 0x0 ;  /* 0x0000000000007802 */ /* 0x001fe20000000f00 */
[----:B------:R-:W-:Y:S01]  /*15e0*/  ULDC.64 UR4, c[0x4][0x68] ;  /* 0x01001a0000047ab9 */ /* 0x000fe20000000a00 */
[----:B------:R-:W-:Y:S01]  /*15f0*/  ULDC.64 UR6, c[0x4][0x8] ;  /* 0x0100020000067ab9 */ /* 0x000fe20000000a00 */
[----:B------:R-:W-:Y:S01]  /*1600*/  IMAD.U32 R4, RZ, RZ, UR4 ;  /* 0x00000004ff047e24 */ /* 0x000fe2000f8e00ff */
[----:B------:R0:W1:Y:S01]  /*1610*/  LDC.64 R14, c[0x4][R0] ;  /* 0x01000000000e7b82 */ /* 0x0000620000000a00 */
[----:B------:R-:W-:Y:S01]  /*1620*/  IMAD.U32 R5, RZ, RZ, UR5 ;  /* 0x00000005ff057e24 */ /* 0x000fe2000f8e00ff */
[----:B------:R-:W-:Y:S01]  /*1630*/  ULDC.64 UR4, c[0x4][0x70] ;  /* 0x01001c0000047ab9 */ /* 0x000fe20000000a00 */
[----:B------:R-:W-:Y:S02]  /*1640*/  IMAD.U32 R10, RZ, RZ, UR6 ;  /* 0x00000006ff0a7e24 */ /* 0x000fe4000f8e00ff */
[----:B------:R-:W-:Y:S02]  /*1650*/  IMAD.U32 R6, RZ, RZ, UR4 ;  /* 0x00000004ff067e24 */ /* 0x000fe4000f8e00ff */
[----:B------:R-:W-:-:S02]  /*1660*/  IMAD.U32 R7, RZ, RZ, UR5 ;  /* 0x00000005ff077e24 */ /* 0x000fc4000f8e00ff */
[----:B------:R-:W-:Y:S02]  /*1670*/  IMAD.U32 R11, RZ, RZ, UR7 ;  /* 0x00000007ff0b7e24 */ /* 0x000fe4000f8e00ff */
[----:B------:R-:W-:Y:S02]  /*1680*/  IMAD.MOV.U32 R8, RZ, RZ, 0x1e1 ;  /* 0x000001e1ff087424 */ /* 0x000fe400078e00ff */
[----:B------:R-:W-:Y:S02]  /*1690*/  IMAD.MOV.U32 R12, RZ, RZ, 0x1 ;  /* 0x00000001ff0c7424 */ /* 0x000fe400078e00ff */
[----:B0-----:R-:W-:-:S07]  /*16a0*/  IMAD.MOV.U32 R13, RZ, RZ, RZ ;  /* 0x000000ffff0d7224 */ /* 0x001fce00078e00ff */
[----:B------:R-:W-:-:S07]  /*16b0*/  LEPC R20, `(.L_x_15) ;  /* 0x000000001014794e */ /* 0x000fce0000000000 */
[----:B-1---5:R-:W-:Y:S05]  /*16c0*/  CALL.ABS.NOINC R14 ;  /* 0x000000000e007343 */ /* 0x022fea0003c00000 */
.L_x_15:
[----:B------:R-:W-:-:S06]  /*16d0*/  ULOP3.LUT UR4, UR41, 0x1, URZ, 0xfc, !UPT ;  /* 0x0000000129047892 */ /* 0x000fcc000f8efc3f */
[----:B0-----:R-:W-:-:S05]  /*16e0*/  IMAD.U32 R0, RZ, RZ, UR4 ;  /* 0x00000004ff007e24 */ /* 0x001fca000f8e00ff */
[----:B------:R-:W-:-:S13]  /*16f0*/  ISETP.NE.AND P0, PT, R0, 0x3, PT ;  /* 0x000000030000780c */ /* 0x000fda0003f05270 */
[----:B------:R-:W-:Y:S05]  /*1700*/  @!P0 BRA `(.L_x_16) ;  /* 0x0000000000048947 */ /* 0x000fea0003800000 */
[----:B------:R-:W-:Y:S01]  /*1710*/  BPT.TRAP 0x1 ;  /* 0x000000040000795c */ /* 0x000fe20000300000 */
.L_x_16:
[----:B------:R-:W-:Y:S02]  /*1720*/  IMAD.U32 R3, RZ, RZ, UR43 ;  /* 0x0000002bff037e24 */ /* 0x000fe4000f8e00ff */
[----:B------:R-:W-:-:S03]  /*1730*/  IMAD.U32 R0, RZ, RZ, UR47 ;  /* 0x0000002fff007e24 */ /* 0x000fc6000f8e00ff */
[----:B------:R-:W-:Y:S02]  /*1740*/  LEA R3, R3, UR42, 0x3 ;  /* 0x0000002a03037c11 */ /* 0x000fe4000f8e18ff */
[----:B------:R-:W-:-:S04]  /*1750*/  SHF.L.U32 R0, R0, 0x1f, RZ ;  /* 0x0000001f00007819 */ /* 0x000fc800000006ff */
[----:B------:R0:W1:Y:S01]  /*1760*/  SYNCS.PHASECHK.TRANS64.TRYWAIT P1, [R3+URZ], R0 ;  /* 0x00000000030075a7 */ /* 0x000062000802017f */
[----:B------:R-:W-:Y:S05]  /*1770*/  @!P0 BRA `(.L_x_17) ;  /* 0x0000000000048947 */ /* 0x000fea0003800000 */
[----:B------:R-:W-:Y:S01]  /*1780*/  BPT.TRAP 0x1 ;  /* 0x000000040000795c */ /* 0x000fe20000300000 */
.L_x_17:
[----:B-1----:R-:W-:Y:S05]  /*1790*/  @P1 BRA `(.L_x_18) ;  /* 0x0000000000081947 */ /* 0x002fea0003800000 */
[----:B------:R-:W1:Y:S02]  /*17a0*/  SYNCS.PHASECHK.TRANS64.TRYWAIT P1, [R3+URZ], R0 ;  /* 0x00000000030075a7 */ /* 0x000e64000802017f */
[----:B-1----:R-:W-:Y:S05]  /*17b0*/  @!P1 BRA `(.L_x_19) ;  /* 0x0000003c00109947 */ /* 0x002fea0003800000 */
.L_x_18:
[----:B------:R-:W-:Y:S05]  /*17c0*/  WARPSYNC.ALL ;  /* 0x0000000000007948 */ /* 0x000fea0003800000 */
[----:B------:R-:W-:Y:S01]  /*17d0*/  ULEA UR8, UR43, UR48, 0x9 ;  /* 0x000000302b087291 */ /* 0x000fe2000f8e483f */
[----:B------:R-:W-:Y:S01]  /*17e0*/  WARPGROUP.ARRIVE ;  /* 0x00000000000079c5 */ /* 0x000fe20000000000 */
[----:B------:R-:W-:Y:S01]  /*17f0*/  ULEA UR9, UR43, UR49, 0x9 ;  /* 0x000000312b097291 */ /* 0x000fe2000f8e483f */
[----:B01----:R-:W-:Y:S01]  /*1800*/  IMAD.U32 R0, RZ, RZ, UR46 ;  /* 0x0000002eff007e24 */ /* 0x003fe2000f8e00ff */
[----:B------:R-:W-:Y:S01]  /*1810*/  UMOV UR5, 0x40000040 ;  /* 0x4000004000057882 */ /* 0x000fe20000000000 */
[----:B------:R-:W-:-:S02]  /*1820*/  UMOV UR7, 0x40000040 ;  /* 0x4000004000077882 */ /* 0x000fc40000000000 */
[----:B------:R-:W-:Y:S01]  /*1830*/  UMOV UR4, UR8 ;  /* 0x0000000800047c82 */ /* 0x000fe20008000000 */
[----:B------:R-:W-:Y:S01]  /*1840*/  ISETP.GE.AND P1, PT, R0, 0x1, PT ;  /* 0x000000010000780c */ /* 0x000fe20003f26270 */
[----:B------:R-:W-:Y:S02]  /*1850*/  UMOV UR6, UR9 ;  /* 0x0000000900067c82 */ /* 0x000fe40008000000 */
[----:B------:R-:W-:Y:S01]  /*1860*/  IGMMA.64x64x32.S8.S8 R24, gdesc[UR4], RZ, !UPT, gsb0 ;  /* 0x01e00000041879f1 */ /* 0x000fe2000c0410ff */
[----:B------:R-:W-:Y:S02]  /*1870*/  UIADD3 UR4, UR8, 0x2, URZ ;  /* 0x0000000208047890 */ /* 0x000fe4000fffe03f */
[----:B------:R-:W-:Y:S01]  /*1880*/  UIADD3 UR6, UR9, 0x2, URZ ;  /* 0x0000000209067890 */ /* 0x000fe2000fffe03f */
[----:B------:R-:W-:Y:S01]  /*1890*/  UMOV UR5, 0x40000040 ;  /* 0x4000004000057882 */ /* 0x000fe20000000000 */
[----:B------:R-:W-:Y:S01]  /*18a0*/  UMOV UR7, 0x40000040 ;  /* 0x4000004000077882 */ /* 0x000fe20000000000 */
[----:B------:R-:W-:-:S02]  /*18b0*/  WARPGROUP.DEPBAR.LE gsb0, 0x0 ;  /* 0x00008000000079c5 */ /* 0x000fc40000010000 */
[----:B------:R-:W-:-:S06]  /*18c0*/  WARPGROUP.ARRIVE ;  /* 0x00000000000079c5 */ /* 0x000fcc0000000000 */
[----:B------:R-:W-:Y:S01]  /*18d0*/  IGMMA.64x64x32.S8.S8 R24, gdesc[UR4], R24, gsb0 ;  /* 0x01e00000041879f1 */ /* 0x000fe20008041018 */
[----:B------:R-:W-:Y:S02]  /*18e0*/  UIADD3 UR4, UR8, 0x4, URZ ;  /* 0x0000000408047890 */ /* 0x000fe4000fffe03f */
[----:B------:R-:W-:Y:S01]  /*18f0*/  UIADD3 UR6, UR9, 0x4, URZ ;  /* 0x0000000409067890 */ /* 0x000fe2000fffe03f */
[----:B------:R-:W-:Y:S01]  /*1900*/  UMOV UR5, 0x40000040 ;  /* 0x4000004000057882 */ /* 0x000fe20000000000 */
[----:B------:R-:W-:Y:S01]  /*1910*/  UMOV UR7, 0x40000040 ;  /* 0x4000004000077882 */ /* 0x000fe20000000000 */
[----:B------:R-:W-:Y:S02]  /*1920*/  WARPGROUP.DEPBAR.LE gsb0, 0x0 ;  /* 0x00008000000079c5 */ /* 0x000fe40000010000 */
        /* <DEDUP_REMOVED lines=8> */
[----:B------:R-:W-:Y:S03]  /*19b0*/  IGMMA.64x64x32.S8.S8 R24, gdesc[UR4], R24, gsb0 ;  /* 0x01e00000041879f1 */ /* 0x000fe60008041018 */
[----:B------:R-:W-:Y:S02]  /*19c0*/  WARPGROUP.DEPBAR.LE gsb0, 0x0 ;  /* 0x00008000000079c5 */ /* 0x000fe40000010000 */
[----:B------:R-:W-:Y:S05]  /*19d0*/  @!P1 BRA `(.L_x_20) ;  /* 0x0000000400149947 */ /* 0x000fea0003800000 */
[----:B------:R-:W-:Y:S01]  /*19e0*/  UIADD3 UR4, UR43, 0x1, URZ ;  /* 0x000000012b047890 */ /* 0x000fe2000fffe03f */
[----:B------:R-:W-:Y:S01]  /*19f0*/  IMAD.U32 R0, RZ, RZ, UR46 ;  /* 0x0000002eff007e24 */ /* 0x000fe2000f8e00ff */
[----:B------:R-:W-:Y:S02]  /*1a00*/  UMOV UR9, UR43 ;  /* 0x0000002b00097c82 */ /* 0x000fe40008000000 */
[----:B------:R-:W-:-:S04]  /*1a10*/  UISETP.NE.AND UP0, UPT, UR4, 0x2, UPT ;  /* 0x000000020400788c */ /* 0x000fc8000bf05270 */
[----:B------:R-:W-:Y:S02]  /*1a20*/  USEL UR5, URZ, 0x1, UP0 ;  /* 0x000000013f057887 */ /* 0x000fe40008000000 */
[----:B------:R-:W-:Y:S02]  /*1a30*/  USEL UR8, UR4, URZ, UP0 ;  /* 0x0000003f04087287 */ /* 0x000fe40008000000 */
[----:B------:R-:W-:-:S06]  /*1a40*/  ULOP3.LUT UR5, UR47, UR5, URZ, 0x3c, !UPT ;  /* 0x000000052f057292 */ /* 0x000fcc000f8e3c3f */
[----:B------:R-:W-:-:S07]  /*1a50*/  IMAD.U32 R5, RZ, RZ, UR5 ;  /* 0x00000005ff057e24 */ /* 0x000fce000f8e00ff */
.L_x_27:
[----:B01----:R-:W-:Y:S05]  /*1a60*/  @!P0 BRA `(.L_x_21) ;  /* 0x0000000000048947 */ /* 0x003fea0003800000 */
[----:B------:R-:W-:Y:S01]  /*1a70*/  BPT.TRAP 0x1 ;  /* 0x000000040000795c */ /* 0x000fe20000300000 */
.L_x_21:
[----:B------:R-:W-:Y:S01]  /*1a80*/  ULEA UR4, UR8, UR42, 0x3 ;  /* 0x0000002a08047291 */ /* 0x000fe2000f8e183f */
[----:B------:R-:W-:-:S08]  /*1a90*/  SHF.L.U32 R3, R5, 0x1f, RZ ;  /* 0x0000001f05037819 */ /* 0x000fd000000006ff */
[----:B------:R0:W1:Y:S01]  /*1aa0*/  SYNCS.PHASECHK.TRANS64.TRYWAIT P1, [UR4], R3 ;  /* 0x00000003ff0075a7 */ /* 0x0000620008020144 */
[----:B------:R-:W-:Y:S05]  /*1ab0*/  @!P0 BRA `(.L_x_22) ;  /* 0x0000000000048947 */ /* 0x000fea0003800000 */
[----:B------:R-:W-:Y:S01]  /*1ac0*/  BPT.TRAP 0x1 ;  /* 0x000000040000795c */ /* 0x000fe20000300000 */
.L_x_22:
[----:B-1----:R-:W-:Y:S05]  /*1ad0*/  @P1 BRA `(.L_x_23) ;  /* 0x0000000000081947 */ /* 0x002fea0003800000 */
[----:B------:R-:W1:Y:S02]  /*1ae0*/  SYNCS.PHASECHK.TRANS64.TRYWAIT P1, [UR4], R3 ;  /* 0x00000003ff0075a7 */ /* 0x000e640008020144 */
[----:B-1----:R-:W-:Y:S05]  /*1af0*/  @!P1 BRA `(.L_x_24) ;  /* 0x0000003800549947 */ /* 0x002fea0003800000 */
.L_x_23:
[----:B------:R-:W-:Y:S01]  /*1b00*/  ULEA UR10, UR8, UR48, 0x9 ;  /* 0x00000030080a7291 */ /* 0x000fe2000f8e483f */
[----:B------:R-:W-:Y:S01]  /*1b10*/  WARPGROUP.ARRIVE ;  /* 0x00000000000079c5 */ /* 0x000fe20000000000 */
[----:B------:R-:W-:Y:S01]  /*1b20*/  ULEA UR11, UR8, UR49, 0x9 ;  /* 0x00000031080b7291 */ /* 0x000fe2000f8e483f */
[----:B------:R-:W-:Y:S01]  /*1b30*/  UMOV UR5, 0x40000040 ;  /* 0x4000004000057882 */ /* 0x000fe20000000000 */
[----:B------:R-:W-:-:S03]  /*1b40*/  UMOV UR7, 0x40000040 ;  /* 0x4000004000077882 */ /* 0x000fc60000000000 */
[----:B------:R-:W-:Y:S02]  /*1b50*/  UMOV UR4, UR10 ;  /* 0x0000000a00047c82 */ /* 0x000fe40008000000 */
[----:B------:R-:W-:Y:S02]  /*1b60*/  UMOV UR6, UR11 ;  /* 0x0000000b00067c82 */ /* 0x000fe40008000000 */
[----:B------:R-:W-:Y:S01]  /*1b70*/  IGMMA.64x64x32.S8.S8 R24, gdesc[UR4], R24, gsb0 ;  /* 0x01e00000041879f1 */ /* 0x000fe20008041018 */
        /* <DEDUP_REMOVED lines=23> */
[----:B------:R-:W-:Y:S01]  /*1cf0*/  BPT.TRAP 0x1 ;  /* 0x000000040000795c */ /* 0x000fe20000300000 */
.L_x_25:
[----:B------:R-:W-:Y:S02]  /*1d00*/  UISETP.GT.U32.AND UP0, UPT, UR41, 0x1, UPT ;  /* 0x000000012900788c */ /* 0x000fe4000bf04070 */
[----:B------:R-:W-:-:S04]  /*1d10*/  ULEA UR4, UR9, UR42, 0x3 ;  /* 0x0000002a09047291 */ /* 0x000fc8000f8e183f */
[----:B------:R-:W-:Y:S01]  /*1d20*/  UIADD3 UR4, UR4, 0x10, URZ ;  /* 0x0000001004047890 */ /* 0x000fe2000fffe03f */
[----:B------:R-:W-:-:S03]  /*1d30*/  PLOP3.LUT P1, PT, PT, PT, UP0, 0x80, 0x0 ;  /* 0x000000000000781c */ /* 0x000fc60003f2f008 */
[----:B------:R-:W-:-:S09]  /*1d40*/  UPRMT UR4, URZ, 0x654, UR4 ;  /* 0x000006543f047896 */ /* 0x000fd20008000004 */
[----:B------:R-:W-:Y:S01]  /*1d50*/  SYNCS.ARRIVE.TRANS64.RED.A1T0 RZ, [UR4], RZ ;  /* 0x000000ffffff79a7 */ /* 0x000fe20008100404 */
[----:B------:R-:W-:Y:S05]  /*1d60*/  @P1 BRA `(.L_x_26) ;  /* 0x0000000000041947 */ /* 0x000fea0003800000 */
[----:B------:R-:W-:Y:S01]  /*1d70*/  BPT.TRAP 0x1 ;  /* 0x000000040000795c */ /* 0x000fe20000300000 */
.L_x_26:
[----:B------:R-:W-:Y:S01]  /*1d80*/  UIADD3 UR8, UR8, 0x1, URZ ;  /* 0x0000000108087890 */ /* 0x000fe2000fffe03f */
[C---:B------:R-:W-:Y:S01]  /*1d90*/  ISETP.GT.AND P1, PT, R0.reuse, 0x1, PT ;  /* 0x000000010000780c */ /* 0x040fe20003f24270 */
[----:B------:R-:W-:Y:S01]  /*1da0*/  UIADD3 UR9, UR9, 0x1, URZ ;  /* 0x0000000109097890 */ /* 0x000fe2000fffe03f */
[----:B------:R-:W-:Y:S01]  /*1db0*/  VIADD R0, R0, 0xffffffff ;  /* 0xffffffff00007836 */ /* 0x000fe20000000000 */
[----:B------:R-:W-:Y:S02]  /*1dc0*/  UISETP.NE.AND UP0, UPT, UR8, 0x2, UPT ;  /* 0x000000020800788c */ /* 0x000fe4000bf05270 */
[----:B------:R-:W-:Y:S02]  /*1dd0*/  UISETP.NE.AND UP1, UPT, UR9, 0x2, UPT ;  /* 0x000000020900788c */ /* 0x000fe4000bf25270 */
[----:B------:R-:W-:Y:S02]  /*1de0*/  USEL UR4, URZ, 0x1, UP0 ;  /* 0x000000013f047887 */ /* 0x000fe40008000000 */
[----:B------:R-:W-:-:S02]  /*1df0*/  USEL UR8, UR8, URZ, UP0 ;  /* 0x0000003f08087287 */ /* 0x000fc40008000000 */
[----:B------:R-:W-:Y:S02]  /*1e00*/  USEL UR9, UR9, URZ, UP1 ;  /* 0x0000003f09097287 */ /* 0x000fe40008800000 */
[----:B------:R-:W-:Y:S01]  /*1e10*/  LOP3.LUT R5, R5, UR4, RZ, 0x3c, !PT ;  /* 0x0000000405057c12 */ /* 0x000fe2000f8e3cff */
[----:B------:R-:W-:Y:S09]  /*1e20*/  @P1 BRA `(.L_x_27) ;  /* 0xfffffffc000c1947 */ /* 0x000ff2000383ffff */
.L_x_20:
[----:B------:R-:W-:Y:S01]  /*1e30*/  ULDC UR6, c[0x0][0x28c] ;  /* 0x0000a30000067ab9 */ /* 0x000fe20000000800 */
[----:B------:R2:W-:Y:S01]  /*1e40*/  SYNCS.ARRIVE.TRANS64.A1T0 RZ, [R60+UR45], RZ ;  /* 0x000000ff3cff79a7 */ /* 0x0005e2000810002d */
[----:B------:R-:W-:-:S06]  /*1e50*/  UISETP.GE.AND UP0, UPT, UR6, 0x1, UPT ;  /* 0x000000010600788c */ /* 0x000fcc000bf06270 */
[----:B------:R-:W-:-:S13]  /*1e60*/  PLOP3.LUT P1, PT, PT, PT, UP0, 0x80, 0x0 ;  /* 0x000000000000781c */ /* 0x000fda0003f2f008 */
[----:B--2---:R-:W-:Y:S05]  /*1e70*/  @!P1 BRA `(.L_x_28) ;  /* 0x0000000000309947 */ /* 0x004fea0003800000 */
[----:B------:R-:W-:Y:S05]  /*1e80*/  @!P0 BRA `(.L_x_29) ;  /* 0x0000000000048947 */ /* 0x000fea0003800000 */
[----:B------:R-:W-:Y:S01]  /*1e90*/  BPT.TRAP 0x1 ;  /* 0x000000040000795c */ /* 0x000fe20000300000 */
.L_x_29:
[----:B------:R-:W-:Y:S02]  /*1ea0*/  UIADD3 UR4, UR46, UR43, URZ ;  /* 0x0000002b2e047290 */ /* 0x000fe4000fffe03f */
[----:B------:R-:W-:Y:S02]  /*1eb0*/  UISETP.GT.U32.AND UP0, UPT, UR41, 0x1, UPT ;  /* 0x000000012900788c */ /* 0x000fe4000bf04070 */
[----:B------:R-:W-:-:S04]  /*1ec0*/  USHF.L.U32 UR4, UR4, 0x3, URZ ;  /* 0x0000000304047899 */ /* 0x000fc8000800063f */
[----:B------:R-:W-:Y:S01]  /*1ed0*/  ULOP3.LUT UR4, UR4, 0x8, URZ, 0xc0, !UPT ;  /* 0x0000000804047892 */ /* 0x000fe2000f8ec03f */
[----:B------:R-:W-:-:S03]  /*1ee0*/  PLOP3.LUT P0, PT, PT, PT, UP0, 0x80, 0x0 ;  /* 0x000000000000781c */ /* 0x000fc60003f0f008 */
[----:B------:R-:W-:-:S04]  /*1ef0*/  UIADD3 UR4, UR42, 0x10, UR4 ;  /* 0x000000102a047890 */ /* 0x000fc8000fffe004 */
[----:B------:R-:W-:-:S09]  /*1f00*/  UPRMT UR4, URZ, 0x654, UR4 ;  /* 0x000006543f047896 */ /* 0x000fd20008000004 */
[----:B------:R-:W-:Y:S01]  /*1f10*/  SYNCS.ARRIVE.TRANS64.RED.A1T0 RZ, [UR4], RZ ;  /* 0x000000ffffff79a7 */ /* 0x000fe20008100404 */
[----:B------:R-:W-:Y:S05]  /*1f20*/  @P0 BRA `(.L_x_28) ;  /* 0x0000000000040947 */ /* 0x000fea0003800000 */
[----:B------:R-:W-:Y:S01]  /*1f30*/  BPT.TRAP 0x1 ;  /* 0x000000040000795c */ /* 0x000fe20000300000 */
.L_x_28:
[----:B------:R-:W-:Y:S01]  /*1f40*/  SHF.L.U32 R0, R68, 0x1f, RZ ;  /* 0x0000001f44007819 */ /* 0x000fe200000006ff */
[----:B------:R-:W-:Y:S01]  /*1f50*/  ULEA UR7, UR38, UR43, 0x1 ;  /* 0x0000002b26077291 */ /* 0x000fe2000f8e083f */
[----:B------:R-:W2:Y:S01]  /*1f60*/  LDC R15, c[0x0][0x288] ;  /* 0x0000a200ff0f7b82 */ /* 0x000ea20000000800 */
[----:B------:R-:W-:Y:S01]  /*1f70*/  UIADD3 UR4, UR6, 0xfe, URZ ;  /* 0x000000fe06047890 */ /* 0x000fe2000fffe03f */
[----:B------:R-:W-:Y:S01]  /*1f80*/  IMAD.SHL.U32 R8, R58, 0x2, RZ ;  /* 0x000000023a087824 */ /* 0x000fe200078e00ff */
[----:B------:R-:W-:Y:S02]  /*1f90*/  USHF.R.U32.HI UR5, URZ, 0x1, UR7 ;  /* 0x000000013f057899 */ /* 0x000fe40008011607 */
[----:B------:R-:W-:Y:S02]  /*1fa0*/  UISETP.GT.U32.AND UP0, UPT, UR7, 0x1, UPT ;  /* 0x000000010700788c */ /* 0x000fe4000bf04070 */
[----:B------:R-:W-:Y:S01]  /*1fb0*/  ULOP3.LUT UR5, UR5, 0x1, URZ, 0xc0, !UPT ;  /* 0x0000000105057892 */ /* 0x000fe2000f8ec03f */
[----:B------:R-:W3:Y:S01]  /*1fc0*/  SYNCS.PHASECHK.TRANS64.TRYWAIT P0, [R61+UR44+0x10], R0 ;  /* 0x000010003d0075a7 */ /* 0x000ee2000800016c */
[----:B------:R-:W-:Y:S01]  /*1fd0*/  UISETP.LT.U32.AND UP0, UPT, UR4, 0xff, UP0 ;  /* 0x000000ff0400788c */ /* 0x000fe20008701070 */
[----:B------:R-:W-:Y:S01]  /*1fe0*/  SHF.R.S32.HI R9, RZ, 0x1f, R8 ;  /* 0x0000001fff097819 */ /* 0x000fe20000011408 */
[----:B------:R-:W-:-:S02]  /*1ff0*/  UISETP.NE.U32.AND UP1, UPT, UR5, 0x1, UPT ;  /* 0x000000010500788c */ /* 0x000fc4000bf25070 */
[----:B------:R-:W-:Y:S02]  /*2000*/  USEL UR5, URZ, 0x1, !UP0 ;  /* 0x000000013f057887 */ /* 0x000fe4000c000000 */
[----:B------:R-:W-:-:S04]  /*2010*/  UISETP.GT.U32.AND UP1, UPT, UR4, 0xfe, !UP1 ;  /* 0x000000fe0400788c */ /* 0x000fc8000cf24070 */
[----:B------:R-:W-:-:S04]  /*2020*/  USEL UR4, URZ, 0x1, !UP1 ;  /* 0x000000013f047887 */ /* 0x000fc8000c800000 */
[----:B------:R-:W-:Y:S01]  /*2030*/  ULOP3.LUT UR47, UR4, UR47, UR5, 0x96, !UPT ;  /* 0x0000002f042f7292 */ /* 0x000fe2000f8e9605 */
[----:B--23--:R-:W-:Y:S11]  /*2040*/  @!P0 BRA `(.L_x_30) ;  /* 0x0000003400188947 */ /* 0x00cff60003800000 */
.L_x_122:
[----:B--2---:R-:W-:Y:S01]  /*2050*/  IMAD.SHL.U32 R0, R19, 0x40, RZ ;  /* 0x0000004013007824 */ /* 0x004fe200078e00ff */
[----:B------:R-:W-:Y:S01]  /*2060*/  ULDC UR6, c[0x0][0x284] ;  /* 0x0000a10000067ab9 */ /* 0x000fe20000000800 */
[----:B------:R-:W-:Y:S01]  /*2070*/  IMAD.SHL.U32 R14, R18, 0x40, RZ ;  /* 0x00000040120e7824 */ /* 0x000fe200078e00ff */
[----:B------:R-:W-:Y:S01]  /*2080*/  SHF.R.S32.HI R66, RZ, 0x1f, R2 ;  /* 0x0000001fff427819 */ /* 0x000fe20000011402 */
[----:B------:R-:W-:Y:S01]  /*2090*/  ULDC.64 UR4, c[0x0][0x5d0] ;  /* 0x0001740000047ab9 */ /* 0x000fe20000000a00 */
[----:B------:R-:W-:Y:S01]  /*20a0*/  ISETP.GE.AND P0, PT, R0, UR6, PT ;  /* 0x0000000600007c0c */ /* 0x000fe2000bf06270 */
[----:B-1----:R-:W-:Y:S01]  /*20b0*/  IMAD.WIDE.U32 R4, R2, UR4, R8 ;  /* 0x0000000402047c25 */ /* 0x002fe2000f8e0008 */
[----:B------:R-:W-:Y:S01]  /*20c0*/  SHF.R.S32.HI R65, RZ, 0x1f, R14 ;  /* 0x0000001fff417819 */ /* 0x000fe2000001140e */
[----:B------:R-:W-:Y:S01]  /*20d0*/  ULOP3.LUT UR43, UR43, 0x1, URZ, 0xc0, !UPT ;  /* 0x000000012b2b7892 */ /* 0x000fe2000f8ec03f */
[----:B------:R-:W-:Y:S01]  /*20e0*/  ISETP.GE.OR P0, PT, R14, R15, P0 ;  /* 0x0000000f0e00720c */ /* 0x000fe20000706670 */
[----:B0-----:R-:W-:Y:S01]  /*20f0*/  IMAD R3, R66, UR4, RZ ;  /* 0x0000000442037c24 */ /* 0x001fe2000f8e02ff */
[----:B------:R-:W-:-:S03]  /*2100*/  IADD3 R4, P1, R14, R4, RZ ;  /* 0x000000040e047210 */ /* 0x000fc60007f3e0ff */
[----:B------:R-:W-:-:S05]  /*2110*/  IMAD R3, R2, UR5, R3 ;  /* 0x0000000502037c24 */ /* 0x000fca000f8e0203 */
[----:B------:R-:W-:-:S03]  /*2120*/  IADD3.X R5, R65, R5, R3, P1, !PT ;  /* 0x0000000541057210 */ /* 0x000fc60000ffe403 */
[----:B------:R-:W-:Y:S05]  /*2130*/  @P0 BRA `(.L_x_31) ;  /* 0x0000001c00200947 */ /* 0x000fea0003800000 */
[----:B------:R-:W0:Y:S01]  /*2140*/  LDC.64 R10, c[0x0][0x5c8] ;  /* 0x00017200ff0a7b82 */ /* 0x000e220000000a00 */
[----:B------:R-:W-:Y:S01]  /*2150*/  IMAD.WIDE R12, R19, 0x40, R56 ;  /* 0x00000040130c7825 */ /* 0x000fe200078e0238 */
[----:B------:R-:W-:Y:S01]  /*2160*/  ULDC.64 UR4, c[0x0][0x5c0] ;  /* 0x0001700000047ab9 */ /* 0x000fe20000000a00 */
[----:B------:R-:W-:Y:S02]  /*2170*/  BSSY B0, `(.L_x_31) ;  /* 0x00001c4000007945 */ /* 0x000fe40003800000 */
[----:B------:R-:W-:Y:S02]  /*2180*/  IMAD.IADD R67, R63, 0x1, -R0 ;  /* 0x000000013f437824 */ /* 0x000fe400078e0a00 */
[-C--:B0-----:R-:W-:Y:S02]  /*2190*/  IMAD R3, R13, R10.reuse, RZ ;  /* 0x0000000a0d037224 */ /* 0x081fe400078e02ff */
[----:B------:R-:W-:-:S04]  /*21a0*/  IMAD.WIDE.U32 R4, R12, R10, R4 ;  /* 0x0000000a0c047225 */ /* 0x000fc800078e0004 */
[----:B------:R-:W-:Y:S01]  /*21b0*/  IMAD R3, R12, R11, R3 ;  /* 0x0000000b0c037224 */ /* 0x000fe200078e0203 */
[----:B------:R-:W-:-:S03]  /*21c0*/  IADD3 R6, P0, R4, UR4, RZ ;  /* 0x0000000404067c10 */ /* 0x000fc6000ff1e0ff */
[----:B------:R-:W-:Y:S01]  /*21d0*/  IMAD.IADD R3, R5, 0x1, R3 ;  /* 0x0000000105037824 */ /* 0x000fe200078e0203 */
[----:B------:R-:W-:-:S04]  /*21e0*/  LEA R4, P1, R10, R6, 0x3 ;  /* 0x000000060a047211 */ /* 0x000fc800078218ff */
[----:B------:R-:W-:Y:S01]  /*21f0*/  IADD3.X R7, R3, UR5, RZ, P0, !PT ;  /* 0x0000000503077c10 */ /* 0x000fe200087fe4ff */
[----:B------:R-:W-:Y:S01]  /*2200*/  IMAD R3, R58, -0x2, R15 ;  /* 0xfffffffe3a037824 */ /* 0x000fe200078e020f */
[----:B-----5:R-:W-:Y:S02]  /*2210*/  ISETP.NE.AND P0, PT, R23, RZ, PT ;  /* 0x000000ff1700720c */ /* 0x020fe40003f05270 */
[----:B------:R-:W-:Y:S01]  /*2220*/  LEA.HI.X R5, R10, R7, R11, 0x3, P1 ;  /* 0x000000070a057211 */ /* 0x000fe200008f1c0b */
[----:B------:R-:W-:-:S10]  /*2230*/  IMAD.IADD R69, R3, 0x1, -R14 ;  /* 0x0000000103457824 */ /* 0x000fd400078e0a0e */
[----:B------:R-:W-:Y:S05]  /*2240*/  @!P0 BRA `(.L_x_32) ;  /* 0x0000001400188947 */ /* 0x000fea0003800000 */
[----:B------:R-:W0:Y:S01]  /*2250*/  LDC.64 R18, c[0x0][0x5b0] ;  /* 0x00016c00ff127b82 */ /* 0x000e220000000a00 */
[----:B------:R-:W-:Y:S01]  /*2260*/  ULDC.64 UR4, c[0x0][0x5b8] ;  /* 0x00016e0000047ab9 */ /* 0x000fe20000000a00 */
[----:B------:R-:W-:Y:S01]  /*2270*/  ISETP.GE.AND P2, PT, R69, 0x1, PT ;  /* 0x000000014500780c */ /* 0x000fe20003f46270 */
[----:B------:R-:W-:Y:S01]  /*2280*/  IMAD.WIDE.U32 R8, R2, UR4, R8 ;  /* 0x0000000402087c25 */ /* 0x000fe2000f8e0008 */
[----:B------:R-:W-:Y:S02]  /*2290*/  BSSY B1, `(.L_x_33) ;  /* 0x000000e000017945 */ /* 0x000fe40003800000 */
[----:B------:R-:W-:Y:S01]  /*22a0*/  ISETP.LT.OR P4, PT, R67, 0x1, !P2 ;  /* 0x000000014300780c */ /* 0x000fe20005781670 */
[----:B------:R-:W-:Y:S01]  /*22b0*/  IMAD R3, R66, UR4, RZ ;  /* 0x0000000442037c24 */ /* 0x000fe2000f8e02ff */
[----:B------:R-:W1:Y:S01]  /*22c0*/  LDC.64 R20, c[0x0][0x5a8] ;  /* 0x00016a00ff147b82 */ /* 0x000e620000000a00 */
[----:B------:R-:W-:Y:S02]  /*22d0*/  IADD3 R8, P0, R14, R8, RZ ;  /* 0x000000080e087210 */ /* 0x000fe40007f1e0ff */
[----:B------:R-:W-:-:S05]  /*22e0*/  IMAD R3, R2, UR5, R3 ;  /* 0x0000000502037c24 */ /* 0x000fca000f8e0203 */
[----:B------:R-:W-:Y:S01]  /*22f0*/  IADD3.X R9, R65, R9, R3, P0, !PT ;  /* 0x0000000941097210 */ /* 0x000fe200007fe403 */
[-C--:B0-----:R-:W-:Y:S02]  /*2300*/  IMAD R0, R13, R18.reuse, RZ ;  /* 0x000000120d007224 */ /* 0x081fe400078e02ff */
[----:B------:R-:W-:-:S04]  /*2310*/  IMAD.WIDE.U32 R2, R12, R18, R8 ;  /* 0x000000120c027225 */ /* 0x000fc800078e0008 */
[----:B------:R-:W-:Y:S01]  /*2320*/  IMAD R15, R12, R19, R0 ;  /* 0x000000130c0f7224 */ /* 0x000fe200078e0200 */
[----:B-1----:R-:W-:-:S04]  /*2330*/  IADD3 R2, P0, R2, R20, RZ ;  /* 0x0000001402027210 */ /* 0x002fc80007f1e0ff */
[----:B------:R-:W-:Y:S01]  /*2340*/  IADD3.X R3, R21, R3, R15, P0, !PT ;  /* 0x0000000315037210 */ /* 0x000fe200007fe40f */
[----:B------:R-:W-:Y:S08]  /*2350*/  @P4 BRA `(.L_x_34) ;  /* 0x0000000000044947 */ /* 0x000ff00003800000 */
[----:B------:R0:W5:Y:S02]  /*2360*/  LDG.E.U8 R64, desc[UR50][R2.64] ;  /* 0x0000003202407981 */ /* 0x000164000c1e1100 */
.L_x_34:
[----:B------:R-:W-:Y:S05]  /*2370*/  BSYNC B1 ;  /* 0x0000000000017941 */ /* 0x000fea0003800000 */
.L_x_33:
[----:B-----5:R-:W-:Y:S01]  /*2380*/  LOP3.LUT R0, R64, 0xffff, RZ, 0xc0, !PT ;  /* 0x0000ffff40007812 */ /* 0x020fe200078ec0ff */
[C---:B------:R-:W-:Y:S01]  /*2390*/  IMAD.SHL.U32 R10, R18.reuse, 0x8, RZ ;  /* 0x00000008120a7824 */ /* 0x040fe200078e00ff */
[----:B------:R-:W-:Y:S01]  /*23a0*/  SHF.L.U64.HI R11, R18, 0x3, R19 ;  /* 0x00000003120b7819 */ /* 0x000fe20000010213 */
[----:B------:R-:W-:Y:S01]  /*23b0*/  BSSY B1, `(.L_x_35) ;  /* 0x0000016000017945 */ /* 0x000fe20003800000 */
[----:B------:R-:W-:Y:S02]  /*23c0*/  ISETP.GE.AND P1, PT, R69, 0x2, PT ;  /* 0x000000024500780c */ /* 0x000fe40003f26270 */
[----:B------:R-:W-:Y:S01]  /*23d0*/  PRMT R0, R0, 0x8880, RZ ;  /* 0x0000888000007816 */ /* 0x000fe200000000ff */
[----:B------:R-:W-:Y:S01]  /*23e0*/  IMAD.WIDE.U32 R10, R12, R18, R10 ;  /* 0x000000120c0a7225 */ /* 0x000fe200078e000a */
[C---:B------:R-:W-:Y:S02]  /*23f0*/  ISETP.LT.OR P6, PT, R67.reuse, 0x1, !P1 ;  /* 0x000000014300780c */ /* 0x040fe40004fc1670 */
[----:B------:R-:W-:Y:S01]  /*2400*/  ISETP.LT.OR P2, PT, R67, 0x9, !P2 ;  /* 0x000000094300780c */ /* 0x000fe20005741670 */
[----:B------:R-:W-:Y:S01]  /*2410*/  IMAD R13, R0, R23, RZ ;  /* 0x00000017000d7224 */ /* 0x000fe200078e02ff */
[----:B------:R-:W-:Y:S01]  /*2420*/  IADD3 R8, P0, P3, R8, R20, R10 ;  /* 0x0000001408087210 */ /* 0x000fe20007b1e00a */
[----:B------:R-:W-:Y:S01]  /*2430*/  IMAD.IADD R0, R15, 0x1, R11 ;  /* 0x000000010f007824 */ /* 0x000fe200078e020b */
[----:B------:R-:W-:Y:S01]  /*2440*/  ISETP.LT.OR P1, PT, R67, 0x9, !P1 ;  /* 0x000000094300780c */ /* 0x000fe20004f21670 */
[----:B------:R-:W-:-:S03]  /*2450*/  @!P4 IMAD R11, R24, R22, R13 ;  /* 0x00000016180bc224 */ /* 0x000fc600078e020d */
[----:B------:R-:W-:Y:S02]  /*2460*/  IADD3.X R9, R9, R21, R0, P0, P3 ;  /* 0x0000001509097210 */ /* 0x000fe400007e6400 */
[C---:B------:R-:W-:Y:S01]  /*2470*/  ISETP.GE.AND P3, PT, R69.reuse, 0x9, PT ;  /* 0x000000094500780c */ /* 0x040fe20003f66270 */
[----:B------:R1:W-:Y:S01]  /*2480*/  @!P4 STG.E.U8 desc[UR50][R6.64], R11 ;  /* 0x0000000b0600c986 */ /* 0x0003e2000c101132 */
[----:B------:R-:W-:Y:S02]  /*2490*/  ISETP.GE.AND P0, PT, R69, 0xa, PT ;  /* 0x0000000a4500780c */ /* 0x000fe40003f06270 */
[C---:B------:R-:W-:Y:S02]  /*24a0*/  ISETP.LT.OR P5, PT, R67.reuse, 0x1, !P3 ;  /* 0x000000014300780c */ /* 0x040fe40005fa1670 */
[C---:B------:R-:W-:Y:S02]  /*24b0*/  ISETP.LT.OR P4, PT, R67.reuse, 0x1, !P0 ;  /* 0x000000014300780c */ /* 0x040fe40004781670 */
[----:B------:R-:W-:Y:S01]  /*24c0*/  ISETP.LT.OR P3, PT, R67, 0x9, !P3 ;  /* 0x000000094300780c */ /* 0x000fe20005f61670 */
[----:B------:R-:W-:-:S12]  /*24d0*/  @P6 BRA `(.L_x_36) ;  /* 0x00000000000c6947 */ /* 0x000fd80003800000 */
[----:B------:R-:W2:Y:S02]  /*24e0*/  LDG.E.U8 R64, desc[UR50][R2.64+0x1] ;  /* 0x0000013202407981 */ /* 0x000ea4000c1e1100 */
[----:B--2---:R-:W-:-:S05]  /*24f0*/  PRMT R0, R64, 0x8880, RZ ;  /* 0x0000888040007816 */ /* 0x004fca00000000ff */
[----:B------:R-:W-:-:S07]  /*2500*/  IMAD R13, R0, R23, RZ ;  /* 0x00000017000d7224 */ /* 0x000fce00078e02ff */
.L_x_36:
[----:B------:R-:W-:Y:S05]  /*2510*/  BSYNC B1 ;  /* 0x0000000000017941 */ /* 0x000fea0003800000 */
.L_x_35:
[----:B------:R-:W-:Y:S01]  /*2520*/  @!P6 IMAD R25, R25, R22, R13 ;  /* 0x000000161919e224 */ /* 0x000fe200078e020d */
[----:B------:R-:W-:Y:S04]  /*2530*/  BSSY B1, `(.L_x_37) ;  /* 0x0000006000017945 */ /* 0x000fe80003800000 */
[----:B------:R2:W-:Y:S01]  /*2540*/  @!P6 STG.E.U8 desc[UR50][R6.64+0x1], R25 ;  /* 0x000001190600e986 */ /* 0x0005e2000c101132 */
[----:B------:R-:W-:Y:S05]  /*2550*/  @P2 BRA `(.L_x_38) ;  /* 0x00000000000c2947 */ /* 0x000fea0003800000 */
[----:B------:R-:W3:Y:S02]  /*2560*/  LDG.E.U8 R64, desc[UR50][R8.64] ;  /* 0x0000003208407981 */ /* 0x000ee4000c1e1100 */
[----:B---3--:R-:W-:-:S05]  /*2570*/  PRMT R0, R64, 0x8880, RZ ;  /* 0x0000888040007816 */ /* 0x008fca00000000ff */
[----:B------:R-:W-:-:S07]  /*2580*/  IMAD R13, R0, R23, RZ ;  /* 0x00000017000d7224 */ /* 0x000fce00078e02ff */
.L_x_38:
[----:B------:R-:W-:Y:S05]  /*2590*/  BSYNC B1 ;  /* 0x0000000000017941 */ /* 0x000fea0003800000 */
.L_x_37:
[----:B-1----:R-:W-:Y:S01]  /*25a0*/  @!P2 IMAD R11, R26, R22, R13 ;  /* 0x000000161a0ba224 */ /* 0x002fe200078e020d */
[----:B------:R-:W-:Y:S04]  /*25b0*/  BSSY B1, `(.L_x_39) ;  /* 0x0000006000017945 */ /* 0x000fe80003800000 */
[----:B------:R1:W-:Y:S01]  /*25c0*/  @!P2 STG.E.U8 desc[UR50][R4.64], R11 ;  /* 0x0000000b0400a986 */ /* 0x0003e2000c101132 */
[----:B------:R-:W-:Y:S05]  /*25d0*/  @P1 BRA `(.L_x_40) ;  /* 0x00000000000c1947 */ /* 0x000fea0003800000 */
[----:B------:R-:W3:Y:S02]  /*25e0*/  LDG.E.U8 R64, desc[UR50][R8.64+0x1] ;  /* 0x0000013208407981 */ /* 0x000ee4000c1e1100 */
[----:B---3--:R-:W-:-:S05]  /*25f0*/  PRMT R0, R64, 0x8880, RZ ;  /* 0x0000888040007816 */ /* 0x008fca00000000ff */
[----:B------:R-:W-:-:S07]  /*2600*/  IMAD R13, R0, R23, RZ ;  /* 0x00000017000d7224 */ /* 0x000fce00078e02ff */
.L_x_40:
[----:B------:R-:W-:Y:S05]  /*2610*/  BSYNC B1 ;  /* 0x0000000000017941 */ /* 0x000fea0003800000 */
.L_x_39:
[----:B------:R-:W-:Y:S01]  /*2620*/  @!P1 IMAD R27, R27, R22, R13 ;  /* 0x000000161b1b9224 */ /* 0x000fe200078e020d */
[----:B------:R-:W-:Y:S04]  /*2630*/  BSSY B1, `(.L_x_41) ;  /* 0x0000006000017945 */ /* 0x000fe80003800000 */
[----:B------:R3:W-:Y:S01]  /*2640*/  @!P1 STG.E.U8 desc[UR50][R4.64+0x1], R27 ;  /* 0x0000011b04009986 */ /* 0x0007e2000c101132 */
[----:B------:R-:W-:Y:S05]  /*2650*/  @P5 BRA `(.L_x_42) ;  /* 0x00000000000c5947 */ /* 0x000fea0003800000 */
[----:B------:R-:W4:Y:S02]  /*2660*/  LDG.E.U8 R64, desc[UR50][R2.64+0x8] ;  /* 0x0000083202407981 */ /* 0x000f24000c1e1100 */
[----:B----4-:R-:W-:-:S05]  /*2670*/  PRMT R0, R64, 0x8880, RZ ;  /* 0x0000888040007816 */ /* 0x010fca00000000ff */
[----:B------:R-:W-:-:S07]  /*2680*/  IMAD R13, R0, R23, RZ ;  /* 0x00000017000d7224 */ /* 0x000fce00078e02ff */
.L_x_42:
[----:B------:R-:W-:Y:S05]  /*2690*/  BSYNC B1 ;  /* 0x0000000000017941 */ /* 0x000fea0003800000 */
.L_x_41:
[----:B-1----:R-:W-:Y:S01]  /*26a0*/  @!P5 IMAD R11, R28, R22, R13 ;  /* 0x000000161c0bd224 */ /* 0x002fe200078e020d */
[----:B------:R-:W-:Y:S04]  /*26b0*/  BSSY B1, `(.L_x_43) ;  /* 0x0000006000017945 */ /* 0x000fe80003800000 */
[----:B------:R1:W-:Y:S01]  /*26c0*/  @!P5 STG.E.U8 desc[UR50][R6.64+0x8], R11 ;  /* 0x0000080b0600d986 */ /* 0x0003e2000c101132 */
[----:B------:R-:W-:Y:S05]  /*26d0*/  @P4 BRA `(.L_x_44) ;  /* 0x00000000000c4947 */ /* 0x000fea0003800000 */
[----:B------:R-:W4:Y:S02]  /*26e0*/  LDG.E.U8 R64, desc[UR50][R2.64+0x9] ;  /* 0x0000093202407981 */ /* 0x000f24000c1e1100 */
[----:B----4-:R-:W-:-:S05]  /*26f0*/  PRMT R0, R64, 0x8880, RZ ;  /* 0x0000888040007816 */ /* 0x010fca00000000ff */
[----:B------:R-:W-:-:S07]  /*2700*/  IMAD R13, R0, R23, RZ ;  /* 0x00000017000d7224 */ /* 0x000fce00078e02ff */
.L_x_44:
[----:B------:R-:W-:Y:S05]  /*2710*/  BSYNC B1 ;  /* 0x0000000000017941 */ /* 0x000fea0003800000 */
.L_x_43:
[----:B------:R-:W-:Y:S01]  /*2720*/  @!P4 IMAD R29, R29, R22, R13 ;  /* 0x000000161d1dc224 */ /* 0x000fe200078e020d */
[----:B------:R-:W-:Y:S04]  /*2730*/  BSSY B1, `(.L_x_45) ;  /* 0x0000006000017945 */ /* 0x000fe80003800000 */
[----:B------:R4:W-:Y:S01]  /*2740*/  @!P4 STG.E.U8 desc[UR50][R6.64+0x9], R29 ;  /* 0x0000091d0600c986 */ /* 0x0009e2000c101132 */
[----:B------:R-:W-:Y:S05]  /*2750*/  @P3 BRA `(.L_x_46) ;  /* 0x00000000000c3947 */ /* 0x000fea0003800000 */
[----:B------:R-:W5:Y:S02]  /*2760*/  LDG.E.U8 R64, desc[UR50][R8.64+0x8] ;  /* 0x0000083208407981 */ /* 0x000f64000c1e1100 */
[----:B-----5:R-:W-:-:S05]  /*2770*/  PRMT R0, R64, 0x8880, RZ ;  /* 0x0000888040007816 */ /* 0x020fca00000000ff */
[----:B------:R-:W-:-:S07]  /*2780*/  IMAD R13, R0, R23, RZ ;  /* 0x00000017000d7224 */ /* 0x000fce00078e02ff */
.L_x_46:
[----:B------:R-:W-:Y:S05]  /*2790*/  BSYNC B1 ;  /* 0x0000000000017941 */ /* 0x000fea0003800000 */
.L_x_45:
[----:B------:R-:W-:Y:S01]  /*27a0*/  ISETP.LT.OR P0, PT, R67, 0x9, !P0 ;  /* 0x000000094300780c */ /* 0x000fe20004701670 */
[----:B-1----:R-:W-:Y:S01]  /*27b0*/  @!P3 IMAD R11, R30, R22, R13 ;  /* 0x000000161e0bb224 */ /* 0x002fe200078e020d */
[C---:B------:R-:W-:Y:S01]  /*27c0*/  ISETP.GE.AND P4, PT, R69.reuse, 0x11, PT ;  /* 0x000000114500780c */ /* 0x040fe20003f86270 */
[----:B------:R-:W-:Y:S01]  /*27d0*/  BSSY B1, `(.L_x_47) ;  /* 0x000000d000017945 */ /* 0x000fe20003800000 */
[C---:B------:R-:W-:Y:S02]  /*27e0*/  ISETP.GE.AND P2, PT, R69.reuse, 0x12, PT ;  /* 0x000000124500780c */ /* 0x040fe40003f46270 */
[----:B------:R-:W-:Y:S01]  /*27f0*/  ISETP.GE.AND P1, PT, R69, 0x19, PT ;  /* 0x000000194500780c */ /* 0x000fe20003f26270 */
[----:B------:R1:W-:Y:S01]  /*2800*/  @!P3 STG.E.U8 desc[UR50][R4.64+0x8], R11 ;  /* 0x0000080b0400b986 */ /* 0x0003e2000c101132 */
[C---:B------:R-:W-:Y:S02]  /*2810*/  ISETP.LT.OR P5, PT, R67.reuse, 0x1, !P4 ;  /* 0x000000014300780c */ /* 0x040fe400067a1670 */
[----:B------:R-:W-:-:S02]  /*2820*/  ISETP.LT.OR P3, PT, R67, 0x1, !P2 ;  /* 0x000000014300780c */ /* 0x000fc40005761670 */
[C---:B------:R-:W-:Y:S02]  /*2830*/  ISETP.LT.OR P6, PT, R67.reuse, 0x9, !P2 ;  /* 0x000000094300780c */ /* 0x040fe400057c1670 */
[C---:B------:R-:W-:Y:S02]  /*2840*/  ISETP.LT.OR P4, PT, R67.reuse, 0x9, !P4 ;  /* 0x000000094300780c */ /* 0x040fe40006781670 */
[----:B------:R-:W-:Y:S01]  /*2850*/  ISETP.LT.OR P2, PT, R67, 0x1, !P1 ;  /* 0x000000014300780c */ /* 0x000fe20004f41670 */
[----:B------:R-:W-:-:S12]  /*2860*/  @P0 BRA `(.L_x_48) ;  /* 0x00000000000c0947 */ /* 0x000fd80003800000 */
[----:B------:R-:W5:Y:S02]  /*2870*/  LDG.E.U8 R64, desc[UR50][R8.64+0x9] ;  /* 0x0000093208407981 */ /* 0x000f64000c1e1100 */
[----:B-----5:R-:W-:-:S05]  /*2880*/  PRMT R0, R64, 0x8880, RZ ;  /* 0x0000888040007816 */ /* 0x020fca00000000ff */
[----:B------:R-:W-:-:S07]  /*2890*/  IMAD R13, R0, R23, RZ ;  /* 0x00000017000d7224 */ /* 0x000fce00078e02ff */
.L_x_48:
[----:B------:R-:W-:Y:S05]  /*28a0*/  BSYNC B1 ;  /* 0x0000000000017941 */ /* 0x000fea0003800000 */
.L_x_47:
[----:B------:R-:W-:Y:S01]  /*28b0*/  @!P0 IMAD R31, R31, R22, R13 ;  /* 0x000000161f1f8224 */ /* 0x000fe200078e020d */
[----:B------:R-:W-:Y:S04]  /*28c0*/  BSSY B1, `(.L_x_49) ;  /* 0x0000006000017945 */ /* 0x000fe80003800000 */
[----:B------:R0:W-:Y:S01]  /*28d0*/  @!P0 STG.E.U8 desc[UR50][R4.64+0x9], R31 ;  /* 0x0000091f04008986 */ /* 0x0001e2000c101132 */
[----:B------:R-:W-:Y:S05]  /*28e0*/  @P5 BRA `(.L_x_50) ;  /* 0x00000000000c5947 */ /* 0x000fea0003800000 */
[----:B------:R-:W5:Y:S02]  /*28f0*/  LDG.E.U8 R64, desc[UR50][R2.64+0x10] ;  /* 0x0000103202407981 */ /* 0x000f64000c1e1100 */
[----:B-----5:R-:W-:-:S05]  /*2900*/  PRMT R0, R64, 0x8880, RZ ;  /* 0x0000888040007816 */ /* 0x020fca00000000ff */
[----:B------:R-:W-:-:S07]  /*2910*/  IMAD R13, R0, R23, RZ ;  /* 0x00000017000d7224 */ /* 0x000fce00078e02ff */
.L_x_50:
[----:B------:R-:W-:Y:S05]  /*2920*/  BSYNC B1 ;  /* 0x0000000000017941 */ /* 0x000fea0003800000 */
.L_x_49:
[----:B-1----:R-:W-:Y:S01]  /*2930*/  @!P5 IMAD R11, R32, R22, R13 ;  /* 0x00000016200bd224 */ /* 0x002fe200078e020d */
[----:B------:R-:W-:Y:S04]  /*2940*/  BSSY B1, `(.L_x_51) ;  /* 0x0000006000017945 */ /* 0x000fe80003800000 */
[----:B------:R1:W-:Y:S01]  /*2950*/  @!P5 STG.E.U8 desc[UR50][R6.64+0x10], R11 ;  /* 0x0000100b0600d986 */ /* 0x0003e2000c101132 */
[----:B------:R-:W-:Y:S05]  /*2960*/  @P3 BRA `(.L_x_52) ;  /* 0x00000000000c3947 */ /* 0x000fea0003800000 */
[----:B------:R-:W5:Y:S02]  /*2970*/  LDG.E.U8 R64, desc[UR50][R2.64+0x11] ;  /* 0x0000113202407981 */ /* 0x000f64000c1e1100 */
[----:B-----5:R-:W-:-:S05]  /*2980*/  PRMT R0, R64, 0x8880, RZ ;  /* 0x0000888040007816 */ /* 0x020fca00000000ff */
[----:B------:R-:W-:-:S07]  /*2990*/  IMAD R13, R0, R23, RZ ;  /* 0x00000017000d7224 */ /* 0x000fce00078e02ff */
.L_x_52:
[----:B------:R-:W-:Y:S05]  /*29a0*/  BSYNC B1 ;  /* 0x0000000000017941 */ /* 0x000fea0003800000 */
.L_x_51:
[----:B------:R-:W-:Y:S01]  /*29b0*/  @!P3 IMAD R33, R33, R22, R13 ;  /* 0x000000162121b224 */ /* 0x000fe200078e020d */
[----:B------:R-:W-:Y:S04]  /*29c0*/  BSSY B1, `(.L_x_53) ;  /* 0x0000006000017945 */ /* 0x000fe80003800000 */
[----:B------:R0:W-:Y:S01]  /*29d0*/  @!P3 STG.E.U8 desc[UR50][R6.64+0x11], R33 ;  /* 0x000011210600b986 */ /* 0x0001e2000c101132 */
[----:B------:R-:W-:Y:S05]  /*29e0*/  @P4 BRA `(.L_x_54) ;  /* 0x00000000000c4947 */ /* 0x000fea0003800000 */
[----:B------:R-:W5:Y:S02]  /*29f0*/  LDG.E.U8 R64, desc[UR50][R8.64+0x10] ;  /* 0x0000103208407981 */ /* 0x000f64000c1e1100 */
[----:B-----5:R-:W-:-:S05]  /*2a00*/  PRMT R0, R64, 0x8880, RZ ;  /* 0x0000888040007816 */ /* 0x020fca00000000ff */
[----:B------:R-:W-:-:S07]  /*2a10*/  IMAD R13, R0, R23, RZ ;  /* 0x00000017000d7224 */ /* 0x000fce00078e02ff */
.L_x_54:
[----:B------:R-:W-:Y:S05]  /*2a20*/  BSYNC B1 ;  /* 0x0000000000017941 */ /* 0x000fea0003800000 */
.L_x_53:
[----:B-1----:R-:W-:Y:S01]  /*2a30*/  @!P4 IMAD R11, R34, R22, R13 ;  /* 0x00000016220bc224 */ /* 0x002fe200078e020d */
[----:B------:R-:W-:Y:S04]  /*2a40*/  BSSY B1, `(.L_x_55) ;  /* 0x0000006000017945 */ /* 0x000fe80003800000 */
[----:B------:R1:W-:Y:S01]  /*2a50*/  @!P4 STG.E.U8 desc[UR50][R4.64+0x10], R11 ;  /* 0x0000100b0400c986 */ /* 0x0003e2000c101132 */
[----:B------:R-:W-:Y:S05]  /*2a60*/  @P6 BRA `(.L_x_56) ;  /* 0x00000000000c6947 */ /* 0x000fea0003800000 */
[----:B------:R-:W5:Y:S02]  /*2a70*/  LDG.E.U8 R64, desc[UR50][R8.64+0x11] ;  /* 0x0000113208407981 */ /* 0x000f64000c1e1100 */
[----:B-----5:R-:W-:-:S05]  /*2a80*/  PRMT R0, R64, 0x8880, RZ ;  /* 0x0000888040007816 */ /* 0x020fca00000000ff */
[----:B------:R-:W-:-:S07]  /*2a90*/  IMAD R13, R0, R23, RZ ;  /* 0x00000017000d7224 */ /* 0x000fce00078e02ff */
.L_x_56:
[----:B------:R-:W-:Y:S05]  /*2aa0*/  BSYNC B1 ;  /* 0x0000000000017941 */ /* 0x000fea0003800000 */
.L_x_55:
[----:B------:R-:W-:Y:S01]  /*2ab0*/  @!P6 IMAD R35, R35, R22, R13 ;  /* 0x000000162323e224 */ /* 0x000fe200078e020d */
[----:B------:R-:W-:Y:S04]  /*2ac0*/  BSSY B1, `(.L_x_57) ;  /* 0x0000006000017945 */ /* 0x000fe80003800000 */
[----:B------:R0:W-:Y:S01]  /*2ad0*/  @!P6 STG.E.U8 desc[UR50][R4.64+0x11], R35 ;  /* 0x000011230400e986 */ /* 0x0001e2000c101132 */
[----:B------:R-:W-:Y:S05]  /*2ae0*/  @P2 BRA `(.L_x_58) ;  /* 0x00000000000c2947 */ /* 0x000fea0003800000 */
[----:B------:R-:W5:Y:S02]  /*2af0*/  LDG.E.U8 R64, desc[UR50][R2.64+0x18] ;  /* 0x0000183202407981 */ /* 0x000f64000c1e1100 */
[----:B-----5:R-:W-:-:S05]  /*2b00*/  PRMT R0, R64, 0x8880, RZ ;  /* 0x0000888040007816 */ /* 0x020fca00000000ff */
[----:B------:R-:W-:-:S07]  /*2b10*/  IMAD R13, R0, R23, RZ ;  /* 0x00000017000d7224 */ /* 0x000fce00078e02ff */
.L_x_58:
[----:B------:R-:W-:Y:S05]  /*2b20*/  BSYNC B1 ;  /* 0x0000000000017941 */ /* 0x000fea0003800000 */
.L_x_57:
[C---:B------:R-:W-:Y:S01]  /*2b30*/  ISETP.GE.AND P0, PT, R69.reuse, 0x1a, PT ;  /* 0x0000001a4500780c */ /* 0x040fe20003f06270 */
[----:B-1----:R-:W-:Y:S01]  /*2b40*/  @!P2 IMAD R11, R36, R22, R13 ;  /* 0x00000016240ba224 */ /* 0x002fe200078e020d */
[----:B------:R-:W-:Y:S01]  /*2b50*/  ISETP.GE.AND P3, PT, R69, 0x21, PT ;  /* 0x000000214500780c */ /* 0x000fe20003f66270 */
[----:B------:R-:W-:Y:S01]  /*2b60*/  BSSY B1, `(.L_x_59) ;  /* 0x000000d000017945 */ /* 0x000fe20003800000 */
[----:B------:R-:W-:Y:S02]  /*2b70*/  ISETP.LT.OR P6, PT, R67, 0x1, !P0 ;  /* 0x000000014300780c */ /* 0x000fe400047c1670 */
[----:B------:R1:W-:Y:S01]  /*2b80*/  @!P2 STG.E.U8 desc[UR50][R6.64+0x18], R11 ;  /* 0x0000180b0600a986 */ /* 0x0003e2000c101132 */
[----:B------:R-:W-:Y:S02]  /*2b90*/  ISETP.GE.AND P2, PT, R69, 0x22, PT ;  /* 0x000000224500780c */ /* 0x000fe40003f46270 */
[C---:B------:R-:W-:Y:S02]  /*2ba0*/  ISETP.LT.OR P5, PT, R67.reuse, 0x1, !P3 ;  /* 0x000000014300780c */ /* 0x040fe40005fa1670 */
[----:B------:R-:W-:-:S02]  /*2bb0*/  ISETP.LT.OR P1, PT, R67, 0x9, !P1 ;  /* 0x000000094300780c */ /* 0x000fc40004f21670 */
[C---:B------:R-:W-:Y:S02]  /*2bc0*/  ISETP.LT.OR P0, PT, R67.reuse, 0x9, !P0 ;  /* 0x000000094300780c */ /* 0x040fe40004701670 */
[C---:B------:R-:W-:Y:S02]  /*2bd0*/  ISETP.LT.OR P4, PT, R67.reuse, 0x1, !P2 ;  /* 0x000000014300780c */ /* 0x040fe40005781670 */
[----:B------:R-:W-:Y:S01]  /*2be0*/  ISETP.LT.OR P3, PT, R67, 0x9, !P3 ;  /* 0x000000094300780c */ /* 0x000fe20005f61670 */
[----:B-1----:R-:W-:-:S12]  /*2bf0*/  @P6 BRA `(.L_x_60) ;  /* 0x00000000000c6947 */ /* 0x002fd80003800000 */
[----:B------:R-:W5:Y:S02]  /*2c00*/  LDG.E.U8 R64, desc[UR50][R2.64+0x19] ;  /* 0x0000193202407981 */ /* 0x000f64000c1e1100 */
[----:B-----5:R-:W-:-:S05]  /*2c10*/  PRMT R0, R64, 0x8880, RZ ;  /* 0x0000888040007816 */ /* 0x020fca00000000ff */
[----:B------:R-:W-:-:S07]  /*2c20*/  IMAD R13, R0, R23, RZ ;  /* 0x00000017000d7224 */ /* 0x000fce00078e02ff */
.L_x_60:
[----:B------:R-:W-:Y:S05]  /*2c30*/  BSYNC B1 ;  /* 0x0000000000017941 */ /* 0x000fea0003800000 */
.L_x_59:
[----:B------:R-:W-:Y:S01]  /*2c40*/  @!P6 IMAD R37, R37, R22, R13 ;  /* 0x000000162525e224 */ /* 0x000fe200078e020d */
[----:B------:R-:W-:Y:S04]  /*2c50*/  BSSY B1, `(.L_x_61) ;  /* 0x0000006000017945 */ /* 0x000fe80003800000 */
[----:B------:R1:W-:Y:S01]  /*2c60*/  @!P6 STG.E.U8 desc[UR50][R6.64+0x19], R37 ;  /* 0x000019250600e986 */ /* 0x0003e2000c101132 */
[----:B------:R-:W-:Y:S05]  /*2c70*/  @P1 BRA `(.L_x_62) ;  /* 0x00000000000c1947 */ /* 0x000fea0003800000 */
[----:B------:R-:W5:Y:S02]  /*2c80*/  LDG.E.U8 R64, desc[UR50][R8.64+0x18] ;  /* 0x0000183208407981 */ /* 0x000f64000c1e1100 */
[----:B-----5:R-:W-:-:S05]  /*2c90*/  PRMT R0, R64, 0x8880, RZ ;  /* 0x0000888040007816 */ /* 0x020fca00000000ff */
[----:B------:R-:W-:-:S07]  /*2ca0*/  IMAD R13, R0, R23, RZ ;  /* 0x00000017000d7224 */ /* 0x000fce00078e02ff */
.L_x_62:
[----:B------:R-:W-:Y:S05]  /*2cb0*/  BSYNC B1 ;  /* 0x0000000000017941 */ /* 0x000fea0003800000 */
.L_x_61:
[----:B------:R-:W-:Y:S01]  /*2cc0*/  @!P1 IMAD R11, R38, R22, R13 ;  /* 0x00000016260b9224 */ /* 0x000fe200078e020d */
[----:B------:R-:W-:Y:S04]  /*2cd0*/  BSSY B1, `(.L_x_63) ;  /* 0x0000006000017945 */ /* 0x000fe80003800000 */
[----:B------:R0:W-:Y:S01]  /*2ce0*/  @!P1 STG.E.U8 desc[UR50][R4.64+0x18], R11 ;  /* 0x0000180b04009986 */ /* 0x0001e2000c101132 */
[----:B------:R-:W-:Y:S05]  /*2cf0*/  @P0 BRA `(.L_x_64) ;  /* 0x00000000000c0947 */ /* 0x000fea0003800000 */
[----:B------:R-:W5:Y:S02]  /*2d00*/  LDG.E.U8 R64, desc[UR50][R8.64+0x19] ;  /* 0x0000193208407981 */ /* 0x000f64000c1e1100 */
[----:B-----5:R-:W-:-:S05]  /*2d10*/  PRMT R0, R64, 0x8880, RZ ;  /* 0x0000888040007816 */ /* 0x020fca00000000ff */
[----:B------:R-:W-:-:S07]  /*2d20*/  IMAD R13, R0, R23, RZ ;  /* 0x00000017000d7224 */ /* 0x000fce00078e02ff */
.L_x_64:
[----:B------:R-:W-:Y:S05]  /*2d30*/  BSYNC B1 ;  /* 0x0000000000017941 */ /* 0x000fea0003800000 */
.L_x_63:
[----:B------:R-:W-:Y:S01]  /*2d40*/  @!P0 IMAD R39, R39, R22, R13 ;  /* 0x0000001627278224 */ /* 0x000fe200078e020d */
[----:B------:R-:W-:Y:S04]  /*2d50*/  BSSY B1, `(.L_x_65) ;  /* 0x0000006000017945 */ /* 0x000fe80003800000 */
[----:B------:R0:W-:Y:S01]  /*2d60*/  @!P0 STG.E.U8 desc[UR50][R4.64+0x19], R39 ;  /* 0x0000192704008986 */ /* 0x0001e2000c101132 */
[----:B------:R-:W-:Y:S05]  /*2d70*/  @P5 BRA `(.L_x_66) ;  /* 0x00000000000c5947 */ /* 0x000fea0003800000 */
[----:B------:R-:W5:Y:S02]  /*2d80*/  LDG.E.U8 R64, desc[UR50][R2.64+0x20] ;  /* 0x0000203202407981 */ /* 0x000f64000c1e1100 */
[----:B-----5:R-:W-:-:S05]  /*2d90*/  PRMT R0, R64, 0x8880, RZ ;  /* 0x0000888040007816 */ /* 0x020fca00000000ff */
[----:B------:R-:W-:-:S07]  /*2da0*/  IMAD R13, R0, R23, RZ ;  /* 0x00000017000d7224 */ /* 0x000fce00078e02ff */
.L_x_66:
[----:B------:R-:W-:Y:S05]  /*2db0*/  BSYNC B1 ;  /* 0x0000000000017941 */ /* 0x000fea0003800000 */
.L_x_65:
[----:B0-----:R-:W-:Y:S01]  /*2dc0*/  @!P5 IMAD R11, R40, R22, R13 ;  /* 0x00000016280bd224 */ /* 0x001fe200078e020d */
[----:B------:R-:W-:Y:S04]  /*2dd0*/  BSSY B1, `(.L_x_67) ;  /* 0x0000006000017945 */ /* 0x000fe80003800000 */
[----:B------:R0:W-:Y:S01]  /*2de0*/  @!P5 STG.E.U8 desc[UR50][R6.64+0x20], R11 ;  /* 0x0000200b0600d986 */ /* 0x0001e2000c101132 */
[----:B------:R-:W-:Y:S05]  /*2df0*/  @P4 BRA `(.L_x_68) ;  /* 0x00000000000c4947 */ /* 0x000fea0003800000 */
[----:B------:R-:W5:Y:S02]  /*2e00*/  LDG.E.U8 R64, desc[UR50][R2.64+0x21] ;  /* 0x0000213202407981 */ /* 0x000f64000c1e1100 */
[----:B-----5:R-:W-:-:S05]  /*2e10*/  PRMT R0, R64, 0x8880, RZ ;  /* 0x0000888040007816 */ /* 0x020fca00000000ff */
[----:B------:R-:W-:-:S07]  /*2e20*/  IMAD R13, R0, R23, RZ ;  /* 0x00000017000d7224 */ /* 0x000fce00078e02ff */
.L_x_68:
[----:B------:R-:W-:Y:S05]  /*2e30*/  BSYNC B1 ;  /* 0x0000000000017941 */ /* 0x000fea0003800000 */
.L_x_67:
[----:B------:R-:W-:Y:S01]  /*2e40*/  @!P4 IMAD R41, R41, R22, R13 ;  /* 0x000000162929c224 */ /* 0x000fe200078e020d */
[----:B------:R-:W-:Y:S04]  /*2e50*/  BSSY B1, `(.L_x_69) ;  /* 0x0000006000017945 */ /* 0x000fe80003800000 */
[----:B------:R0:W-:Y:S01]  /*2e60*/  @!P4 STG.E.U8 desc[UR50][R6.64+0x21], R41 ;  /* 0x000021290600c986 */ /* 0x0001e2000c101132 */
[----:B------:R-:W-:Y:S05]  /*2e70*/  @P3 BRA `(.L_x_70) ;  /* 0x00000000000c3947 */ /* 0x000fea0003800000 */
[----:B------:R-:W5:Y:S02]  /*2e80*/  LDG.E.U8 R64, desc[UR50][R8.64+0x20] ;  /* 0x0000203208407981 */ /* 0x000f64000c1e1100 */
[----:B-----5:R-:W-:-:S05]  /*2e90*/  PRMT R0, R64, 0x8880, RZ ;  /* 0x0000888040007816 */ /* 0x020fca00000000ff */
[----:B------:R-:W-:-:S07]  /*2ea0*/  IMAD R13, R0, R23, RZ ;  /* 0x00000017000d7224 */ /* 0x000fce00078e02ff */
.L_x_70:
[----:B------:R-:W-:Y:S05]  /*2eb0*/  BSYNC B1 ;  /* 0x0000000000017941 */ /* 0x000fea0003800000 */
.L_x_69:
[----:B------:R-:W-:Y:S01]  /*2ec0*/  ISETP.LT.OR P2, PT, R67, 0x9, !P2 ;  /* 0x000000094300780c */ /* 0x000fe20005741670 */
[----:B0-----:R-:W-:Y:S01]  /*2ed0*/  @!P3 IMAD R11, R42, R22, R13 ;  /* 0x000000162a0bb224 */ /* 0x001fe200078e020d */
        /* <DEDUP_REMOVED lines=14> */
.L_x_72:
[----:B------:R-:W-:Y:S05]  /*2fc0*/  BSYNC B1 ;  /* 0x0000000000017941 */ /* 0x000fea0003800000 */
.L_x_71:
[----:B------:R-:W-:Y:S01]  /*2fd0*/  @!P2 IMAD R43, R43, R22, R13 ;  /* 0x000000162b2ba224 */ /* 0x000fe200078e020d */
[----:B------:R-:W-:Y:S04]  /*2fe0*/  BSSY B1, `(.L_x_73) ;  /* 0x0000006000017945 */ /* 0x000fe80003800000 */
[----:B------:R0:W-:Y:S01]  /*2ff0*/  @!P2 STG.E.U8 desc[UR50][R4.64+0x21], R43 ;  /* 0x0000212b0400a986 */ /* 0x0001e2000c101132 */
[----:B------:R-:W-:Y:S05]  /*3000*/  @P5 BRA `(.L_x_74) ;  /* 0x00000000000c5947 */ /* 0x000fea0003800000 */
[----:B------:R-:W5:Y:S02]  /*3010*/  LDG.E.U8 R64, desc[UR50][R2.64+0x28] ;  /* 0x0000283202407981 */ /* 0x000f64000c1e1100 */
[----:B-----5:R-:W-:-:S05]  /*3020*/  PRMT R0, R64, 0x8880, RZ ;  /* 0x0000888040007816 */ /* 0x020fca00000000ff */
[----:B------:R-:W-:-:S07]  /*3030*/  IMAD R13, R0, R23, RZ ;  /* 0x00000017000d7224 */ /* 0x000fce00078e02ff */
.L_x_74:
[----:B------:R-:W-:Y:S05]  /*3040*/  BSYNC B1 ;  /* 0x0000000000017941 */ /* 0x000fea0003800000 */
.L_x_73:
[----:B0-----:R-:W-:Y:S01]  /*3050*/  @!P5 IMAD R11, R44, R22, R13 ;  /* 0x000000162c0bd224 */ /* 0x001fe200078e020d */
[----:B------:R-:W-:Y:S04]  /*3060*/  BSSY B1, `(.L_x_75) ;  /* 0x0000006000017945 */ /* 0x000fe80003800000 */
[----:B------:R0:W-:Y:S01]  /*3070*/  @!P5 STG.E.U8 desc[UR50][R6.64+0x28], R11 ;  /* 0x0000280b0600d986 */ /* 0x0001e2000c101132 */
[----:B------:R-:W-:Y:S05]  /*3080*/  @P3 BRA `(.L_x_76) ;  /* 0x00000000000c3947 */ /* 0x000fea0003800000 */
[----:B------:R-:W5:Y:S02]  /*3090*/  LDG.E.U8 R64, desc[UR50][R2.64+0x29] ;  /* 0x0000293202407981 */ /* 0x000f64000c1e1100 */
[----:B-----5:R-:W-:-:S05]  /*30a0*/  PRMT R0, R64, 0x8880, RZ ;  /* 0x0000888040007816 */ /* 0x020fca00000000ff */
[----:B------:R-:W-:-:S07]  /*30b0*/  IMAD R13, R0, R23, RZ ;  /* 0x00000017000d7224 */ /* 0x000fce00078e02ff */
.L_x_76:
[----:B------:R-:W-:Y:S05]  /*30c0*/  BSYNC B1 ;  /* 0x0000000000017941 */ /* 0x000fea0003800000 */
.L_x_75:
[----:B------:R-:W-:Y:S01]  /*30d0*/  @!P3 IMAD R45, R45, R22, R13 ;  /* 0x000000162d2db224 */ /* 0x000fe200078e020d */
[----:B------:R-:W-:Y:S04]  /*30e0*/  BSSY B1, `(.L_x_77) ;  /* 0x0000006000017945 */ /* 0x000fe80003800000 */
[----:B------:R0:W-:Y:S01]  /*30f0*/  @!P3 STG.E.U8 desc[UR50][R6.64+0x29], R45 ;  /* 0x0000292d0600b986 */ /* 0x0001e2000c101132 */
[----:B------:R-:W-:Y:S05]  /*3100*/  @P4 BRA `(.L_x_78) ;  /* 0x00000000000c4947 */ /* 0x000fea0003800000 */
[----:B------:R-:W5:Y:S02]  /*3110*/  LDG.E.U8 R64, desc[UR50][R8.64+0x28] ;  /* 0x0000283208407981 */ /* 0x000f64000c1e1100 */
[----:B-----5:R-:W-:-:S05]  /*3120*/  PRMT R0, R64, 0x8880, RZ ;  /* 0x0000888040007816 */ /* 0x020fca00000000ff */
[----:B------:R-:W-:-:S07]  /*3130*/  IMAD R13, R0, R23, RZ ;  /* 0x00000017000d7224 */ /* 0x000fce00078e02ff */
.L_x_78:
[----:B------:R-:W-:Y:S05]  /*3140*/  BSYNC B1 ;  /* 0x0000000000017941 */ /* 0x000fea0003800000 */
.L_x_77:
[----:B0-----:R-:W-:Y:S01]  /*3150*/  @!P4 IMAD R11, R46, R22, R13 ;  /* 0x000000162e0bc224 */ /* 0x001fe200078e020d */
[----:B------:R-:W-:Y:S04]  /*3160*/  BSSY B1, `(.L_x_79) ;  /* 0x0000006000017945 */ /* 0x000fe80003800000 */
[----:B------:R0:W-:Y:S01]  /*3170*/  @!P4 STG.E.U8 desc[UR50][R4.64+0x28], R11 ;  /* 0x0000280b0400c986 */ /* 0x0001e2000c101132 */
[----:B------:R-:W-:Y:S05]  /*3180*/  @P1 BRA `(.L_x_80) ;  /* 0x00000000000c1947 */ /* 0x000fea0003800000 */
[----:B------:R-:W5:Y:S02]  /*3190*/  LDG.E.U8 R64, desc[UR50][R8.64+0x29] ;  /* 0x0000293208407981 */ /* 0x000f64000c1e1100 */
[----:B-----5:R-:W-:-:S05]  /*31a0*/  PRMT R0, R64, 0x8880, RZ ;  /* 0x0000888040007816 */ /* 0x020fca00000000ff */
[----:B------:R-:W-:-:S07]  /*31b0*/  IMAD R13, R0, R23, RZ ;  /* 0x00000017000d7224 */ /* 0x000fce00078e02ff */
.L_x_80:
[----:B------:R-:W-:Y:S05]  /*31c0*/  BSYNC B1 ;  /* 0x0000000000017941 */ /* 0x000fea0003800000 */
.L_x_79:
[----:B------:R-:W-:Y:S01]  /*31d0*/  @!P1 IMAD R47, R47, R22, R13 ;  /* 0x000000162f2f9224 */ /* 0x000fe200078e020d */
[----:B------:R-:W-:Y:S04]  /*31e0*/  BSSY B1, `(.L_x_81) ;  /* 0x0000006000017945 */ /* 0x000fe80003800000 */
[----:B------:R0:W-:Y:S01]  /*31f0*/  @!P1 STG.E.U8 desc[UR50][R4.64+0x29], R47 ;  /* 0x0000292f04009986 */ /* 0x0001e2000c101132 */
[----:B------:R-:W-:Y:S05]  /*3200*/  @P6 BRA `(.L_x_82) ;  /* 0x00000000000c6947 */ /* 0x000fea0003800000 */
[----:B------:R-:W5:Y:S02]  /*3210*/  LDG.E.U8 R64, desc[UR50][R2.64+0x30] ;  /* 0x0000303202407981 */ /* 0x000f64000c1e1100 */
[----:B-----5:R-:W-:-:S05]  /*3220*/  PRMT R0, R64, 0x8880, RZ ;  /* 0x0000888040007816 */ /* 0x020fca00000000ff */
[----:B------:R-:W-:-:S07]  /*3230*/  IMAD R13, R0, R23, RZ ;  /* 0x00000017000d7224 */ /* 0x000fce00078e02ff */
.L_x_82:
[----:B------:R-:W-:Y:S05]  /*3240*/  BSYNC B1 ;  /* 0x0000000000017941 */ /* 0x000fea0003800000 */
.L_x_81:
[C---:B------:R-:W-:Y:S01]  /*3250*/  ISETP.GE.AND P3, PT, R69.reuse, 0x32, PT ;  /* 0x000000324500780c */ /* 0x040fe20003f66270 */
[----:B0-----:R-:W-:Y:S01]  /*3260*/  @!P6 IMAD R11, R48, R22, R13 ;  /* 0x00000016300be224 */ /* 0x001fe200078e020d */
[----:B------:R-:W-:Y:S01]  /*3270*/  ISETP.GE.AND P2, PT, R69, 0x39, PT ;  /* 0x000000394500780c */ /* 0x000fe20003f46270 */
[----:B------:R-:W-:Y:S01]  /*3280*/  BSSY B1, `(.L_x_83) ;  /* 0x000000d000017945 */ /* 0x000fe20003800000 */
[----:B------:R-:W-:Y:S02]  /*3290*/  ISETP.LT.OR P4, PT, R67, 0x1, !P3 ;  /* 0x000000014300780c */ /* 0x000fe40005f81670 */
        /* <DEDUP_REMOVED lines=11> */
.L_x_84:
[----:B------:R-:W-:Y:S05]  /*3350*/  BSYNC B1 ;  /* 0x0000000000017941 */ /* 0x000fea0003800000 */
.L_x_83:
[----:B------:R-:W-:Y:S01]  /*3360*/  @!P4 IMAD R49, R49, R22, R13 ;  /* 0x000000163131c224 */ /* 0x000fe200078e020d */
[----:B------:R-:W-:Y:S04]  /*3370*/  BSSY B1, `(.L_x_85) ;  /* 0x0000006000017945 */ /* 0x000fe80003800000 */
[----:B------:R0:W-:Y:S01]  /*3380*/  @!P4 STG.E.U8 desc[UR50][R6.64+0x31], R49 ;  /* 0x000031310600c986 */ /* 0x0001e2000c101132 */
[----:B------:R-:W-:Y:S05]  /*3390*/  @P0 BRA `(.L_x_86) ;  /* 0x00000000000c0947 */ /* 0x000fea0003800000 */
[----:B------:R-:W5:Y:S02]  /*33a0*/  LDG.E.U8 R64, desc[UR50][R8.64+0x30] ;  /* 0x0000303208407981 */ /* 0x000f64000c1e1100 */
[----:B-----5:R-:W-:-:S05]  /*33b0*/  PRMT R0, R64, 0x8880, RZ ;  /* 0x0000888040007816 */ /* 0x020fca00000000ff */
[----:B------:R-:W-:-:S07]  /*33c0*/  IMAD R13, R0, R23, RZ ;  /* 0x00000017000d7224 */ /* 0x000fce00078e02ff */
.L_x_86:
[----:B------:R-:W-:Y:S05]  /*33d0*/  BSYNC B1 ;  /* 0x0000000000017941 */ /* 0x000fea0003800000 */
.L_x_85:
[----:B0-----:R-:W-:Y:S01]  /*33e0*/  @!P0 IMAD R11, R50, R22, R13 ;  /* 0x00000016320b8224 */ /* 0x001fe200078e020d */
[----:B------:R-:W-:Y:S04]  /*33f0*/  BSSY B1, `(.L_x_87) ;  /* 0x0000006000017945 */ /* 0x000fe80003800000 */
[----:B------:R0:W-:Y:S01]  /*3400*/  @!P0 STG.E.U8 desc[UR50][R4.64+0x30], R11 ;  /* 0x0000300b04008986 */ /* 0x0001e2000c101132 */
[----:B------:R-:W-:Y:S05]  /*3410*/  @P3 BRA `(.L_x_88) ;  /* 0x00000000000c3947 */ /* 0x000fea0003800000 */
[----:B------:R-:W5:Y:S02]  /*3420*/  LDG.E.U8 R64, desc[UR50][R8.64+0x31] ;  /* 0x0000313208407981 */ /* 0x000f64000c1e1100 */
[----:B-----5:R-:W-:-:S05]  /*3430*/  PRMT R0, R64, 0x8880, RZ ;  /* 0x0000888040007816 */ /* 0x020fca00000000ff */
[----:B------:R-:W-:-:S07]  /*3440*/  IMAD R13, R0, R23, RZ ;  /* 0x00000017000d7224 */ /* 0x000fce00078e02ff */
.L_x_88:
[----:B------:R-:W-:Y:S05]  /*3450*/  BSYNC B1 ;  /* 0x0000000000017941 */ /* 0x000fea0003800000 */
.L_x_87:
[----:B------:R-:W-:Y:S01]  /*3460*/  @!P3 IMAD R51, R51, R22, R13 ;  /* 0x000000163333b224 */ /* 0x000fe200078e020d */
[----:B------:R-:W-:Y:S04]  /*3470*/  BSSY B1, `(.L_x_89) ;  /* 0x0000006000017945 */ /* 0x000fe80003800000 */
[----:B------:R0:W-:Y:S01]  /*3480*/  @!P3 STG.E.U8 desc[UR50][R4.64+0x31], R51 ;  /* 0x000031330400b986 */ /* 0x0001e2000c101132 */
[----:B------:R-:W-:Y:S05]  /*3490*/  @P6 BRA `(.L_x_90) ;  /* 0x00000000000c6947 */ /* 0x000fea0003800000 */
[----:B------:R-:W5:Y:S02]  /*34a0*/  LDG.E.U8 R64, desc[UR50][R2.64+0x38] ;  /* 0x0000383202407981 */ /* 0x000f64000c1e1100 */
[----:B-----5:R-:W-:-:S05]  /*34b0*/  PRMT R0, R64, 0x8880, RZ ;  /* 0x0000888040007816 */ /* 0x020fca00000000ff */
[----:B------:R-:W-:-:S07]  /*34c0*/  IMAD R13, R0, R23, RZ ;  /* 0x00000017000d7224 */ /* 0x000fce00078e02ff */
.L_x_90:
[----:B------:R-:W-:Y:S05]  /*34d0*/  BSYNC B1 ;  /* 0x0000000000017941 */ /* 0x000fea0003800000 */
.L_x_89:
[----:B0-----:R-:W-:Y:S01]  /*34e0*/  @!P6 IMAD R11, R52, R22, R13 ;  /* 0x00000016340be224 */ /* 0x001fe200078e020d */
[----:B------:R-:W-:Y:S04]  /*34f0*/  BSSY B1, `(.L_x_91) ;  /* 0x0000006000017945 */ /* 0x000fe80003800000 */
[----:B------:R0:W-:Y:S01]  /*3500*/  @!P6 STG.E.U8 desc[UR50][R6.64+0x38], R11 ;  /* 0x0000380b0600e986 */ /* 0x0001e2000c101132 */
[----:B------:R-:W-:Y:S05]  /*3510*/  @P5 BRA `(.L_x_92) ;  /* 0x00000000000c5947 */ /* 0x000fea0003800000 */
[----:B------:R-:W5:Y:S02]  /*3520*/  LDG.E.U8 R64, desc[UR50][R2.64+0x39] ;  /* 0x0000393202407981 */ /* 0x000f64000c1e1100 */
[----:B-----5:R-:W-:-:S05]  /*3530*/  PRMT R0, R64, 0x8880, RZ ;  /* 0x0000888040007816 */ /* 0x020fca00000000ff */
[----:B------:R-:W-:-:S07]  /*3540*/  IMAD R13, R0, R23, RZ ;  /* 0x00000017000d7224 */ /* 0x000fce00078e02ff */
.L_x_92:
[----:B------:R-:W-:Y:S05]  /*3550*/  BSYNC B1 ;  /* 0x0000000000017941 */ /* 0x000fea0003800000 */
.L_x_91:
[----:B------:R-:W-:Y:S01]  /*3560*/  @!P5 IMAD R53, R53, R22, R13 ;  /* 0x000000163535d224 */ /* 0x000fe200078e020d */
[----:B------:R-:W-:Y:S04]  /*3570*/  BSSY B1, `(.L_x_93) ;  /* 0x0000006000017945 */ /* 0x000fe80003800000 */
[----:B------:R0:W-:Y:S01]  /*3580*/  @!P5 STG.E.U8 desc[UR50][R6.64+0x39], R53 ;  /* 0x000039350600d986 */ /* 0x0001e2000c101132 */
[----:B------:R-:W-:Y:S05]  /*3590*/  @P2 BRA `(.L_x_94) ;  /* 0x00000000000c2947 */ /* 0x000fea0003800000 */
[----:B------:R-:W5:Y:S02]  /*35a0*/  LDG.E.U8 R64, desc[UR50][R8.64+0x38] ;  /* 0x0000383208407981 */ /* 0x000f64000c1e1100 */
[----:B-----5:R-:W-:-:S05]  /*35b0*/  PRMT R0, R64, 0x8880, RZ ;  /* 0x0000888040007816 */ /* 0x020fca00000000ff */
[----:B------:R-:W-:-:S07]  /*35c0*/  IMAD R13, R0, R23, RZ ;  /* 0x00000017000d7224 */ /* 0x000fce00078e02ff */
.L_x_94:
[----:B------:R-:W-:Y:S05]  /*35d0*/  BSYNC B1 ;  /* 0x0000000000017941 */ /* 0x000fea0003800000 */
.L_x_93:
[----:B------:R-:W-:Y:S01]  /*35e0*/  @!P2 IMAD R3, R54, R22, R13 ;  /* 0x000000163603a224 */ /* 0x000fe200078e020d */
[----:B------:R-:W-:Y:S01]  /*35f0*/  ISETP.LT.OR P1, PT, R67, 0x9, !P1 ;  /* 0x000000094300780c */ /* 0x000fe20004f21670 */
[----:B------:R-:W-:Y:S03]  /*3600*/  BSSY B1, `(.L_x_95) ;  /* 0x0000006000017945 */ /* 0x000fe60003800000 */
[----:B------:R0:W-:Y:S09]  /*3610*/  @!P2 STG.E.U8 desc[UR50][R4.64+0x38], R3 ;  /* 0x000038030400a986 */ /* 0x0001f2000c101132 */
[----:B------:R-:W-:Y:S05]  /*3620*/  @P1 BRA `(.L_x_96) ;  /* 0x00000000000c1947 */ /* 0x000fea0003800000 */
[----:B------:R-:W5:Y:S02]  /*3630*/  LDG.E.U8 R64, desc[UR50][R8.64+0x39] ;  /* 0x0000393208407981 */ /* 0x000f64000c1e1100 */
[----:B-----5:R-:W-:-:S05]  /*3640*/  PRMT R0, R64, 0x8880, RZ ;  /* 0x0000888040007816 */ /* 0x020fca00000000ff */
[----:B------:R-:W-:-:S07]  /*3650*/  IMAD R13, R0, R23, RZ ;  /* 0x00000017000d7224 */ /* 0x000fce00078e02ff */
.L_x_96:
[----:B------:R-:W-:Y:S05]  /*3660*/  BSYNC B1 ;  /* 0x0000000000017941 */ /* 0x000fea0003800000 */
.L_x_95:
[----:B------:R-:W-:Y:S01]  /*3670*/  IMAD R13, R55, R22, R13 ;  /* 0x00000016370d7224 */ /* 0x000fe200078e020d */
[----:B------:R-:W-:Y:S06]  /*3680*/  @P1 BRA `(.L_x_97) ;  /* 0x0000000400c81947 */ /* 0x000fec0003800000 */
[----:B------:R0:W-:Y:S01]  /*3690*/  STG.E.U8 desc[UR50][R4.64+0x39], R13 ;  /* 0x0000390d04007986 */ /* 0x0001e2000c101132 */
[----:B------:R-:W-:Y:S05]  /*36a0*/  BRA `(.L_x_97) ;  /* 0x0000000400c07947 */ /* 0x000fea0003800000 */
.L_x_32:
[C---:B------:R-:W-:Y:S02]  /*36b0*/  ISETP.GE.AND P3, PT, R69.reuse, 0x1, PT ;  /* 0x000000014500780c */ /* 0x040fe40003f66270 */
[----:B------:R-:W-:Y:S02]  /*36c0*/  ISETP.GE.AND P4, PT, R69, 0x2, PT ;  /* 0x000000024500780c */ /* 0x000fe40003f86270 */
[C---:B------:R-:W-:Y:S02]  /*36d0*/  ISETP.LT.OR P0, PT, R67.reuse, 0x1, !P3 ;  /* 0x000000014300780c */ /* 0x040fe40005f01670 */
[C---:B------:R-:W-:Y:S02]  /*36e0*/  ISETP.LT.OR P5, PT, R67.reuse, 0x1, !P4 ;  /* 0x000000014300780c */ /* 0x040fe400067a1670 */
[----:B------:R-:W-:Y:S02]  /*36f0*/  ISETP.LT.OR P3, PT, R67, 0x9, !P3 ;  /* 0x000000094300780c */ /* 0x000fe40005f61670 */
[----:B------:R-:W-:-:S02]  /*3700*/  ISETP.GE.AND P6, PT, R69, 0x9, PT ;  /* 0x000000094500780c */ /* 0x000fc40003fc6270 */
[----:B------:R-:W-:Y:S02]  /*3710*/  ISETP.LT.OR P4, PT, R67, 0x9, !P4 ;  /* 0x000000094300780c */ /* 0x000fe40006781670 */
[----:B------:R-:W-:Y:S02]  /*3720*/  ISETP.GE.AND P1, PT, R69, 0xa, PT ;  /* 0x0000000a4500780c */ /* 0x000fe40003f26270 */
[C---:B------:R-:W-:Y:S01]  /*3730*/  ISETP.LT.OR P2, PT, R67.reuse, 0x1, !P6 ;  /* 0x000000014300780c */ /* 0x040fe20007741670 */
[-C--:B------:R-:W-:Y:S01]  /*3740*/  @!P0 IMAD R3, R24, R22.reuse, RZ ;  /* 0x0000001618038224 */ /* 0x080fe200078e02ff */
[----:B------:R-:W-:Y:S01]  /*3750*/  ISETP.LT.OR P6, PT, R67, 0x9, !P6 ;  /* 0x000000094300780c */ /* 0x000fe200077c1670 */
[-C--:B------:R-:W-:Y:S02]  /*3760*/  @!P5 IMAD R25, R25, R22.reuse, RZ ;  /* 0x000000161919d224 */ /* 0x080fe400078e02ff */
[----:B------:R-:W-:Y:S01]  /*3770*/  @!P3 IMAD R9, R26, R22, RZ ;  /* 0x000000161a09b224 */ /* 0x000fe200078e02ff */
[----:B------:R0:W-:Y:S01]  /*3780*/  @!P0 STG.E.U8 desc[UR50][R6.64], R3 ;  /* 0x0000000306008986 */ /* 0x0001e2000c101132 */
[----:B------:R-:W-:-:S02]  /*3790*/  ISETP.LT.OR P0, PT, R67, 0x1, !P1 ;  /* 0x000000014300780c */ /* 0x000fc40004f01670 */
[-C--:B------:R-:W-:Y:S01]  /*37a0*/  @!P4 IMAD R27, R27, R22.reuse, RZ ;  /* 0x000000161b1bc224 */ /* 0x080fe200078e02ff */
[----:B------:R-:W-:Y:S01]  /*37b0*/  @!P5 STG.E.U8 desc[UR50][R6.64+0x1], R25 ;  /* 0x000001190600d986 */ /* 0x000fe2000c101132 */
[----:B------:R-:W-:Y:S02]  /*37c0*/  ISETP.LT.OR P1, PT, R67, 0x9, !P1 ;  /* 0x000000094300780c */ /* 0x000fe40004f21670 */
[----:B------:R-:W-:Y:S01]  /*37d0*/  @!P2 IMAD R11, R28, R22, RZ ;  /* 0x000000161c0ba224 */ /* 0x000fe200078e02ff */
[----:B------:R1:W-:Y:S01]  /*37e0*/  @!P3 STG.E.U8 desc[UR50][R4.64], R9 ;  /* 0x000000090400b986 */ /* 0x0003e2000c101132 */
[----:B------:R-:W-:-:S03]  /*37f0*/  ISETP.GE.AND P3, PT, R69, 0x12, PT ;  /* 0x000000124500780c */ /* 0x000fc60003f66270 */
[----:B------:R-:W-:Y:S01]  /*3800*/  @!P4 STG.E.U8 desc[UR50][R4.64+0x1], R27 ;  /* 0x0000011b0400c986 */ /* 0x000fe2000c101132 */
[----:B------:R-:W-:Y:S01]  /*3810*/  ISETP.GE.AND P4, PT, R69, 0x11, PT ;  /* 0x000000114500780c */ /* 0x000fe20003f86270 */
[-C--:B------:R-:W-:Y:S01]  /*3820*/  @!P0 IMAD R29, R29, R22.reuse, RZ ;  /* 0x000000161d1d8224 */ /* 0x080fe200078e02ff */
[C---:B------:R-:W-:Y:S01]  /*3830*/  ISETP.LT.OR P5, PT, R67.reuse, 0x1, !P3 ;  /* 0x000000014300780c */ /* 0x040fe20005fa1670 */
[----:B------:R2:W-:Y:S01]  /*3840*/  @!P2 STG.E.U8 desc[UR50][R6.64+0x8], R11 ;  /* 0x0000080b0600a986 */ /* 0x0005e2000c101132 */
[-C--:B0-----:R-:W-:Y:S01]  /*3850*/  @!P6 IMAD R3, R30, R22.reuse, RZ ;  /* 0x000000161e03e224 */ /* 0x081fe200078e02ff */
[----:B------:R-:W-:Y:S01]  /*3860*/  ISETP.LT.OR P2, PT, R67, 0x1, !P4 ;  /* 0x000000014300780c */ /* 0x000fe20006741670 */
[----:B------:R-:W-:Y:S01]  /*3870*/  @!P1 IMAD R31, R31, R22, RZ ;  /* 0x000000161f1f9224 */ /* 0x000fe200078e02ff */
[----:B------:R-:W-:Y:S01]  /*3880*/  @!P0 STG.E.U8 desc[UR50][R6.64+0x9], R29 ;  /* 0x0000091d06008986 */ /* 0x000fe2000c101132 */
[----:B------:R-:W-:Y:S02]  /*3890*/  ISETP.GE.AND P0, PT, R69, 0x19, PT ;  /* 0x000000194500780c */ /* 0x000fe40003f06270 */
[C---:B------:R-:W-:Y:S01]  /*38a0*/  ISETP.LT.OR P3, PT, R67.reuse, 0x9, !P3 ;  /* 0x000000094300780c */ /* 0x040fe20005f61670 */
[----:B------:R0:W-:Y:S01]  /*38b0*/  @!P6 STG.E.U8 desc[UR50][R4.64+0x8], R3 ;  /* 0x000008030400e986 */ /* 0x0001e2000c101132 */
[----:B------:R-:W-:-:S02]  /*38c0*/  ISETP.LT.OR P4, PT, R67, 0x9, !P4 ;  /* 0x000000094300780c */ /* 0x000fc40006781670 */
[----:B------:R-:W-:Y:S01]  /*38d0*/  ISETP.LT.OR P6, PT, R67, 0x1, !P0 ;  /* 0x000000014300780c */ /* 0x000fe200047c1670 */
[-C--:B------:R-:W-:Y:S01]  /*38e0*/  @!P5 IMAD R33, R33, R22.reuse, RZ ;  /* 0x000000162121d224 */ /* 0x080fe200078e02ff */
[----:B------:R-:W-:Y:S01]  /*38f0*/  @!P1 STG.E.U8 desc[UR50][R4.64+0x9], R31 ;  /* 0x0000091f04009986 */ /* 0x000fe2000c101132 */
[----:B------:R-:W-:Y:S01]  /*3900*/  ISETP.GE.AND P1, PT, R69, 0x1a, PT ;  /* 0x0000001a4500780c */ /* 0x000fe20003f26270 */
[-C--:B-1----:R-:W-:Y:S01]  /*3910*/  @!P2 IMAD R9, R32, R22.reuse, RZ ;  /* 0x000000162009a224 */ /* 0x082fe200078e02ff */
[C---:B------:R-:W-:Y:S01]  /*3920*/  ISETP.LT.OR P0, PT, R67.reuse, 0x9, !P0 ;  /* 0x000000094300780c */ /* 0x040fe20004701670 */
[----:B------:R-:W-:Y:S01]  /*3930*/  @!P5 STG.E.U8 desc[UR50][R6.64+0x11], R33 ;  /* 0x000011210600d986 */ /* 0x000fe2000c101132 */
[----:B------:R-:W-:Y:S02]  /*3940*/  ISETP.LT.OR P5, PT, R67, 0x1, !P1 ;  /* 0x000000014300780c */ /* 0x000fe40004fa1670 */
[-C--:B------:R-:W-:Y:S01]  /*3950*/  @!P3 IMAD R35, R35, R22.reuse, RZ ;  /* 0x000000162323b224 */ /* 0x080fe200078e02ff */
[----:B------:R1:W-:Y:S01]  /*3960*/  @!P2 STG.E.U8 desc[UR50][R6.64+0x10], R9 ;  /* 0x000010090600a986 */ /* 0x0003e2000c101132 */
[-C--:B--2---:R-:W-:Y:S01]  /*3970*/  @!P4 IMAD R11, R34, R22.reuse, RZ ;  /* 0x00000016220bc224 */ /* 0x084fe200078e02ff */
[----:B------:R-:W-:Y:S01]  /*3980*/  ISETP.GE.AND P2, PT, R69, 0x21, PT ;  /* 0x000000214500780c */ /* 0x000fe20003f46270 */
[----:B0-----:R-:W-:Y:S01]  /*3990*/  @!P6 IMAD R3, R36, R22, RZ ;  /* 0x000000162403e224 */ /* 0x001fe200078e02ff */
[----:B------:R-:W-:Y:S01]  /*39a0*/  @!P3 STG.E.U8 desc[UR50][R4.64+0x11], R35 ;  /* 0x000011230400b986 */ /* 0x000fe2000c101132 */
[----:B------:R-:W-:-:S02]  /*39b0*/  ISETP.LT.OR P1, PT, R67, 0x9, !P1 ;  /* 0x000000094300780c */ /* 0x000fc40004f21670 */
[----:B------:R-:W-:Y:S01]  /*39c0*/  ISETP.GE.AND P3, PT, R69, 0x22, PT ;  /* 0x000000224500780c */ /* 0x000fe20003f66270 */
[----:B------:R0:W-:Y:S01]  /*39d0*/  @!P4 STG.E.U8 desc[UR50][R4.64+0x10], R11 ;  /* 0x0000100b0400c986 */ /* 0x0001e2000c101132 */
[----:B------:R-:W-:Y:S01]  /*39e0*/  ISETP.LT.OR P4, PT, R67, 0x1, !P2 ;  /* 0x000000014300780c */ /* 0x000fe20005781670 */
[-C--:B------:R-:W-:Y:S01]  /*39f0*/  @!P5 IMAD R37, R37, R22.reuse, RZ ;  /* 0x000000162525d224 */ /* 0x080fe200078e02ff */
[C---:B------:R-:W-:Y:S01]  /*3a00*/  ISETP.LT.OR P2, PT, R67.reuse, 0x9, !P2 ;  /* 0x000000094300780c */ /* 0x040fe20005741670 */
[----:B------:R2:W-:Y:S01]  /*3a10*/  @!P6 STG.E.U8 desc[UR50][R6.64+0x18], R3 ;  /* 0x000018030600e986 */ /* 0x0005e2000c101132 */
[C---:B------:R-:W-:Y:S01]  /*3a20*/  ISETP.LT.OR P6, PT, R67.reuse, 0x1, !P3 ;  /* 0x000000014300780c */ /* 0x040fe20005fc1670 */
[-C--:B-1----:R-:W-:Y:S01]  /*3a30*/  @!P0 IMAD R9, R38, R22.reuse, RZ ;  /* 0x0000001626098224 */ /* 0x082fe200078e02ff */
[----:B------:R-:W-:Y:S01]  /*3a40*/  ISETP.LT.OR P3, PT, R67, 0x9, !P3 ;  /* 0x000000094300780c */ /* 0x000fe20005f61670 */
[----:B------:R-:W-:Y:S02]  /*3a50*/  @!P5 STG.E.U8 desc[UR50][R6.64+0x19], R37 ;  /* 0x000019250600d986 */ /* 0x000fe4000c101132 */
[----:B------:R-:W-:-:S02]  /*3a60*/  @!P1 IMAD R39, R39, R22, RZ ;  /* 0x0000001627279224 */ /* 0x000fc400078e02ff */
[----:B------:R1:W-:Y:S01]  /*3a70*/  @!P0 STG.E.U8 desc[UR50][R4.64+0x18], R9 ;  /* 0x0000180904008986 */ /* 0x0003e2000c101132 */
[C---:B------:R-:W-:Y:S01]  /*3a80*/  ISETP.GE.AND P0, PT, R69.reuse, 0x29, PT ;  /* 0x000000294500780c */ /* 0x040fe20003f06270 */
[-C--:B0-----:R-:W-:Y:S02]  /*3a90*/  @!P4 IMAD R11, R40, R22.reuse, RZ ;  /* 0x00000016280bc224 */ /* 0x081fe400078e02ff */
[----:B------:R-:W-:Y:S01]  /*3aa0*/  @!P1 STG.E.U8 desc[UR50][R4.64+0x19], R39 ;  /* 0x0000192704009986 */ /* 0x000fe2000c101132 */
[----:B------:R-:W-:Y:S01]  /*3ab0*/  ISETP.GE.AND P1, PT, R69, 0x2a, PT ;  /* 0x0000002a4500780c */ /* 0x000fe20003f26270 */
[-C--:B------:R-:W-:Y:S02]  /*3ac0*/  @!P6 IMAD R41, R41, R22.reuse, RZ ;  /* 0x000000162929e224 */ /* 0x080fe400078e02ff */
[-C--:B--2---:R-:W-:Y:S01]  /*3ad0*/  @!P2 IMAD R3, R42, R22.reuse, RZ ;  /* 0x000000162a03a224 */ /* 0x084fe200078e02ff */
[----:B------:R-:W-:Y:S01]  /*3ae0*/  @!P4 STG.E.U8 desc[UR50][R6.64+0x20], R11 ;  /* 0x0000200b0600c986 */ /* 0x000fe2000c101132 */
[----:B------:R-:W-:Y:S01]  /*3af0*/  ISETP.LT.OR P4, PT, R67, 0x1, !P0 ;  /* 0x000000014300780c */ /* 0x000fe20004781670 */
[----:B------:R-:W-:Y:S01]  /*3b00*/  @!P3 IMAD R43, R43, R22, RZ ;  /* 0x000000162b2bb224 */ /* 0x000fe200078e02ff */
[----:B------:R-:W-:Y:S01]  /*3b10*/  ISETP.LT.OR P5, PT, R67, 0x1, !P1 ;  /* 0x000000014300780c */ /* 0x000fe20004fa1670 */
[----:B------:R-:W-:Y:S01]  /*3b20*/  @!P6 STG.E.U8 desc[UR50][R6.64+0x21], R41 ;  /* 0x000021290600e986 */ /* 0x000fe2000c101132 */
[----:B------:R-:W-:-:S02]  /*3b30*/  ISETP.GE.AND P6, PT, R69, 0x31, PT ;  /* 0x000000314500780c */ /* 0x000fc40003fc6270 */
[C---:B------:R-:W-:Y:S01]  /*3b40*/  ISETP.LT.OR P0, PT, R67.reuse, 0x9, !P0 ;  /* 0x000000094300780c */ /* 0x040fe20004701670 */
[----:B------:R0:W-:Y:S01]  /*3b50*/  @!P2 STG.E.U8 desc[UR50][R4.64+0x20], R3 ;  /* 0x000020030400a986 */ /* 0x0001e2000c101132 */
[C---:B------:R-:W-:Y:S02]  /*3b60*/  ISETP.LT.OR P1, PT, R67.reuse, 0x9, !P1 ;  /* 0x000000094300780c */ /* 0x040fe40004f21670 */
[----:B------:R-:W-:Y:S01]  /*3b70*/  ISETP.LT.OR P2, PT, R67, 0x1, !P6 ;  /* 0x000000014300780c */ /* 0x000fe20007741670 */
[----:B------:R-:W-:Y:S01]  /*3b80*/  @!P3 STG.E.U8 desc[UR50][R4.64+0x21], R43 ;  /* 0x0000212b0400b986 */ /* 0x000fe2000c101132 */
[----:B------:R-:W-:Y:S01]  /*3b90*/  ISETP.GE.AND P3, PT, R69, 0x32, PT ;  /* 0x000000324500780c */ /* 0x000fe20003f66270 */
[-C--:B-1----:R-:W-:Y:S01]  /*3ba0*/  @!P4 IMAD R9, R44, R22.reuse, RZ ;  /* 0x000000162c09c224 */ /* 0x082fe200078e02ff */
[----:B------:R-:W-:Y:S01]  /*3bb0*/  ISETP.LT.OR P6, PT, R67, 0x9, !P6 ;  /* 0x000000094300780c */ /* 0x000fe200077c1670 */
[----:B------:R-:W-:-:S03]  /*3bc0*/  @!P5 IMAD R45, R45, R22, RZ ;  /* 0x000000162d2dd224 */ /* 0x000fc600078e02ff */
[----:B------:R1:W-:Y:S01]  /*3bd0*/  @!P4 STG.E.U8 desc[UR50][R6.64+0x28], R9 ;  /* 0x000028090600c986 */ /* 0x0003e2000c101132 */
[-C--:B0-----:R-:W-:Y:S01]  /*3be0*/  @!P0 IMAD R3, R46, R22.reuse, RZ ;  /* 0x000000162e038224 */ /* 0x081fe200078e02ff */
[----:B------:R-:W-:Y:S01]  /*3bf0*/  ISETP.GE.AND P4, PT, R69, 0x3a, PT ;  /* 0x0000003a4500780c */ /* 0x000fe20003f86270 */
[-C--:B------:R-:W-:Y:S01]  /*3c00*/  @!P1 IMAD R47, R47, R22.reuse, RZ ;  /* 0x000000162f2f9224 */ /* 0x080fe200078e02ff */
[----:B------:R-:W-:Y:S01]  /*3c10*/  @!P5 STG.E.U8 desc[UR50][R6.64+0x29], R45 ;  /* 0x0000292d0600d986 */ /* 0x000fe2000c101132 */
[-C--:B------:R-:W-:Y:S01]  /*3c20*/  @!P2 IMAD R11, R48, R22.reuse, RZ ;  /* 0x00000016300ba224 */ /* 0x080fe200078e02ff */
[----:B------:R-:W-:Y:S02]  /*3c30*/  ISETP.GE.AND P5, PT, R69, 0x39, PT ;  /* 0x000000394500780c */ /* 0x000fe40003fa6270 */
[----:B------:R0:W-:Y:S01]  /*3c40*/  @!P0 STG.E.U8 desc[UR50][R4.64+0x28], R3 ;  /* 0x0000280304008986 */ /* 0x0001e2000c101132 */
[C---:B------:R-:W-:Y:S02]  /*3c50*/  ISETP.LT.OR P0, PT, R67.reuse, 0x1, !P3 ;  /* 0x000000014300780c */ /* 0x040fe40005f01670 */
[C---:B------:R-:W-:Y:S01]  /*3c60*/  ISETP.LT.OR P3, PT, R67.reuse, 0x9, !P3 ;  /* 0x000000094300780c */ /* 0x040fe20005f61670 */
[----:B------:R-:W-:Y:S01]  /*3c70*/  @!P1 STG.E.U8 desc[UR50][R4.64+0x29], R47 ;  /* 0x0000292f04009986 */ /* 0x000fe2000c101132 */
[C---:B------:R-:W-:Y:S01]  /*3c80*/  ISETP.LT.OR P1, PT, R67.reuse, 0x1, !P5 ;  /* 0x000000014300780c */ /* 0x040fe20006f21670 */
[----:B-1----:R-:W-:Y:S01]  /*3c90*/  @!P6 IMAD R9, R50, R22, RZ ;  /* 0x000000163209e224 */ /* 0x002fe200078e02ff */
[C---:B------:R-:W-:Y:S01]  /*3ca0*/  ISETP.LT.OR P5, PT, R67.reuse, 0x9, !P5 ;  /* 0x000000094300780c */ /* 0x040fe20006fa1670 */
[----:B------:R1:W-:Y:S01]  /*3cb0*/  @!P2 STG.E.U8 desc[UR50][R6.64+0x30], R11 ;  /* 0x0000300b0600a986 */ /* 0x0003e2000c101132 */
[----:B------:R-:W-:-:S02]  /*3cc0*/  ISETP.LT.OR P2, PT, R67, 0x1, !P4 ;  /* 0x000000014300780c */ /* 0x000fc40006741670 */
[----:B------:R-:W-:-:S03]  /*3cd0*/  ISETP.LT.OR P4, PT, R67, 0x9, !P4 ;  /* 0x000000094300780c */ /* 0x000fc60006781670 */
[-C--:B------:R-:W-:Y:S02]  /*3ce0*/  @!P0 IMAD R49, R49, R22.reuse, RZ ;  /* 0x0000001631318224 */ /* 0x080fe400078e02ff */
[-C--:B------:R-:W-:Y:S02]  /*3cf0*/  @!P3 IMAD R51, R51, R22.reuse, RZ ;  /* 0x000000163333b224 */ /* 0x080fe400078e02ff */
[-C--:B0-----:R-:W-:Y:S01]  /*3d00*/  @!P1 IMAD R3, R52, R22.reuse, RZ ;  /* 0x0000001634039224 */ /* 0x081fe200078e02ff */
[----:B------:R0:W-:Y:S01]  /*3d10*/  @!P0 STG.E.U8 desc[UR50][R6.64+0x31], R49 ;  /* 0x0000313106008986 */ /* 0x0001e2000c101132 */
[-C--:B-1----:R-:W-:Y:S02]  /*3d20*/  @!P5 IMAD R11, R54, R22.reuse, RZ ;  /* 0x00000016360bd224 */ /* 0x082fe400078e02ff */
[-C--:B------:R-:W-:Y:S01]  /*3d30*/  @!P2 IMAD R53, R53, R22.reuse, RZ ;  /* 0x000000163535a224 */ /* 0x080fe200078e02ff */
[----:B------:R0:W-:Y:S01]  /*3d40*/  @!P6 STG.E.U8 desc[UR50][R4.64+0x30], R9 ;  /* 0x000030090400e986 */ /* 0x0001e2000c101132 */
[----:B------:R-:W-:-:S03]  /*3d50*/  @!P4 IMAD R55, R55, R22, RZ ;  /* 0x000000163737c224 */ /* 0x000fc600078e02ff */
[----:B------:R0:W-:Y:S04]  /*3d60*/  @!P3 STG.E.U8 desc[UR50][R4.64+0x31], R51 ;  /* 0x000031330400b986 */ /* 0x0001e8000c101132 */
[----:B------:R0:W-:Y:S04]  /*3d70*/  @!P1 STG.E.U8 desc[UR50][R6.64+0x38], R3 ;  /* 0x0000380306009986 */ /* 0x0001e8000c101132 */
[----:B------:R0:W-:Y:S04]  /*3d80*/  @!P2 STG.E.U8 desc[UR50][R6.64+0x39], R53 ;  /* 0x000039350600a986 */ /* 0x0001e8000c101132 */
[----:B------:R0:W-:Y:S04]  /*3d90*/  @!P5 STG.E.U8 desc[UR50][R4.64+0x38], R11 ;  /* 0x0000380b0400d986 */ /* 0x0001e8000c101132 */
[----:B------:R0:W-:Y:S02]  /*3da0*/  @!P4 STG.E.U8 desc[UR50][R4.64+0x39], R55 ;  /* 0x000039370400c986 */ /* 0x0001e4000c101132 */
.L_x_97:
[----:B------:R-:W-:Y:S05]  /*3db0*/  BSYNC B0 ;  /* 0x0000000000007941 */ /* 0x000fea0003800000 */
.L_x_31:
[----:B------:R-:W-:Y:S01]  /*3dc0*/  IMAD.U32 R2, RZ, RZ, UR36 ;  /* 0x00000024ff027e24 */ /* 0x000fe2000f8e00ff */
[----:B------:R-:W-:Y:S01]  /*3dd0*/  ULDC.64 UR4, c[0x0][0x650] ;  /* 0x0001940000047ab9 */ /* 0x000fe20000000a00 */
[----:B------:R-:W-:Y:S01]  /*3de0*/  IMAD.U32 R0, RZ, RZ, UR40 ;  /* 0x00000028ff007e24 */ /* 0x000fe2000f8e00ff */
[----:B------:R1:W-:Y:S01]  /*3df0*/  SYNCS.ARRIVE.TRANS64.A1T0 RZ, [R62+UR45], RZ ;  /* 0x000000ff3eff79a7 */ /* 0x0003e2000810002d */
[----:B0-----:R-:W-:Y:S01]  /*3e00*/  IMAD.U32 R3, RZ, RZ, UR37 ;  /* 0x00000025ff037e24 */ /* 0x001fe2000f8e00ff */
[C---:B------:R-:W-:Y:S01]  /*3e10*/  LEA R16, P0, R2.reuse, R16, 0x1 ;  /* 0x0000001002107211 */ /* 0x040fe200078008ff */
[----:B------:R-:W-:Y:S02]  /*3e20*/  IMAD.MOV.U32 R19, RZ, RZ, -0x1 ;  /* 0xffffffffff137424 */ /* 0x000fe400078e00ff */
[----:B------:R-:W-:Y:S01]  /*3e30*/  IMAD.MOV.U32 R18, RZ, RZ, -0x1 ;  /* 0xffffffffff127424 */ /* 0x000fe200078e00ff */
[----:B------:R-:W-:Y:S01]  /*3e40*/  LEA.HI.X R17, R2, R17, R0, 0x1, P0 ;  /* 0x0000001102117211 */ /* 0x000fe200000f0c00 */
[----:B------:R-:W-:Y:S01]  /*3e50*/  IMAD.MOV.U32 R2, RZ, RZ, -0x1 ;  /* 0xffffffffff027424 */ /* 0x000fe200078e00ff */
[----:B------:R-:W-:-:S02]  /*3e60*/  ISETP.GE.U32.AND P0, PT, R16, UR4, PT ;  /* 0x0000000410007c0c */ /* 0x000fc4000bf06070 */
[----:B------:R-:W-:Y:S02]  /*3e70*/  PRMT R0, RZ, 0x7610, R0 ;  /* 0x00007610ff007816 */ /* 0x000fe40000000000 */
[----:B------:R-:W-:-:S13]  /*3e80*/  ISETP.GE.U32.AND.EX P0, PT, R17, UR5, PT, P0 ;  /* 0x0000000511007c0c */ /* 0x000fda000bf06100 */
[----:B-1----:R-:W-:Y:S05]  /*3e90*/  @P0 BRA `(.L_x_98) ;  /* 0x00000004008c0947 */ /* 0x002fea0003800000 */
[----:B------:R-:W0:Y:S01]  /*3ea0*/  S2UR UR7, SR_CTAID.X ;  /* 0x00000000000779c3 */ /* 0x000e220000002500 */
[----:B------:R-:W-:Y:S01]  /*3eb0*/  ULDC.64 UR4, c[0x0][0x628] ;  /* 0x00018a0000047ab9 */ /* 0x000fe20000000a00 */
[----:B------:R-:W-:Y:S01]  /*3ec0*/  ULDC UR6, c[0x0][0x150] ;  /* 0x0000540000067ab9 */ /* 0x000fe20000000800 */
[----:B------:R-:W-:Y:S01]  /*3ed0*/  ISETP.NE.U32.AND P0, PT, RZ, UR4, PT ;  /* 0x00000004ff007c0c */ /* 0x000fe2000bf05070 */
[----:B------:R-:W-:Y:S01]  /*3ee0*/  ULDC UR15, c[0x0][0x630] ;  /* 0x00018c00000f7ab9 */ /* 0x000fe20000000800 */
[C---:B------:R-:W-:Y:S01]  /*3ef0*/  R2UR UR16, R16.reuse ;  /* 0x00000000101072ca */ /* 0x040fe200000e0000 */
[----:B------:R-:W-:Y:S01]  /*3f00*/  ULDC UR18, c[0x0][0x154] ;  /* 0x0000550000127ab9 */ /* 0x000fe20000000800 */
[----:B------:R-:W-:Y:S01]  /*3f10*/  ISETP.NE.AND.EX P0, PT, RZ, UR5, PT, P0 ;  /* 0x00000005ff007c0c */ /* 0x000fe2000bf05300 */
[----:B------:R-:W1:Y:S01]  /*3f20*/  S2UR UR19, SR_CTAID.Y ;  /* 0x00000000001379c3 */ /* 0x000e620000002600 */
[----:B------:R-:W-:Y:S02]  /*3f30*/  R2UR UR17, R17 ;  /* 0x00000000111172ca */ /* 0x000fe400000e0000 */
[----:B------:R-:W-:-:S02]  /*3f40*/  R2UR UR12, R16 ;  /* 0x00000000100c72ca */ /* 0x000fc400000e0000 */
[----:B------:R-:W-:Y:S02]  /*3f50*/  R2UR UR13, R17 ;  /* 0x00000000110d72ca */ /* 0x000fe400000e0000 */
[----:B0-----:R-:W-:-:S05]  /*3f60*/  I2FP.F32.U32 R0, UR7 ;  /* 0x0000000700007c45 */ /* 0x001fca0008201000 */
[----:B------:R-:W-:-:S04]  /*3f70*/  FMUL R0, R0, UR6 ;  /* 0x0000000600007c20 */ /* 0x000fc80008400000 */
[----:B------:R0:W0:Y:S01]  /*3f80*/  F2I.U32.TRUNC.NTZ R2, R0 ;  /* 0x0000000000027305 */ /* 0x000022000020f000 */
[----:B-1----:R-:W-:Y:S05]  /*3f90*/  @!P0 BRA `(.L_x_99) ;  /* 0x0000000000308947 */ /* 0x002fea0003800000 */
        /* <DEDUP_REMOVED lines=12> */
.L_x_99:
[----:B------:R-:W-:Y:S01]  /*4060*/  USHF.R.U64 UR6, UR12, UR15, UR13 ;  /* 0x0000000f0c067299 */ /* 0x000fe2000800120d */
[----:B0-----:R-:W-:Y:S01]  /*4070*/  I2FP.F32.U32 R0, UR19 ;  /* 0x0000001300007c45 */ /* 0x001fe20008201000 */
[----:B------:R-:W-:Y:S01]  /*4080*/  USHF.R.U32.HI UR4, URZ, UR15, UR13 ;  /* 0x0000000f3f047299 */ /* 0x000fe2000801160d */
[----:B------:R-:W-:Y:S01]  /*4090*/  R2UR UR14, R2 ;  /* 0x00000000020e72ca */ /* 0x000fe200000e0000 */
[----:B------:R-:W-:Y:S02]  /*40a0*/  UIADD3 UR9, UP0, URZ, -UR6, URZ ;  /* 0x800000063f097290 */ /* 0x000fe4000ff1e03f */
[----:B------:R-:W-:Y:S01]  /*40b0*/  FMUL R0, R0, UR18 ;  /* 0x0000001200007c20 */ /* 0x000fe20008400000 */
[----:B------:R-:W-:Y:S01]  /*40c0*/  ULDC.64 UR12, c[0x0][0x620] ;  /* 0x00018800000c7ab9 */ /* 0x000fe20000000a00 */
[----:B------:R-:W-:Y:S01]  /*40d0*/  UIADD3.X UR4, URZ, ~UR4, URZ, UP0, !UPT ;  /* 0x800000043f047290 */ /* 0x000fe200087fe43f */
[----:B------:R-:W-:Y:S01]  /*40e0*/  UMOV UR10, UR16 ;  /* 0x00000010000a7c82 */ /* 0x000fe20008000000 */
[----:B------:R-:W-:-:S02]  /*40f0*/  UMOV UR11, UR17 ;  /* 0x00000011000b7c82 */ /* 0x000fc40008000000 */
[----:B------:R-:W0:Y:S01]  /*4100*/  F2I.U32.TRUNC.NTZ R0, R0 ;  /* 0x0000000000007305 */ /* 0x000e22000020f000 */
[----:B------:R-:W-:Y:S02]  /*4110*/  UIMAD UR4, UR4, UR12, URZ ;  /* 0x0000000c040472a4 */ /* 0x000fe4000f8e023f */
        /* <DEDUP_REMOVED lines=9> */
[----:B------:R-:W-:Y:S01]  /*41b0*/  USHF.R.U64 UR12, UR10, UR13, UR11 ;  /* 0x0000000d0a0c7299 */ /* 0x000fe2000800120b */
[----:B0-----:R-:W-:Y:S01]  /*41c0*/  R2UR UR16, R0 ;  /* 0x00000000001072ca */ /* 0x001fe200000e0000 */
[----:B------:R-:W-:Y:S01]  /*41d0*/  USHF.R.U32.HI UR10, URZ, UR13, UR11 ;  /* 0x0000000d3f0a7299 */ /* 0x000fe2000801160b */
[----:B------:R-:W-:Y:S01]  /*41e0*/  ISETP.NE.AND.EX P0, PT, RZ, UR5, PT, P0 ;  /* 0x00000005ff007c0c */ /* 0x000fe2000bf05300 */
[----:B------:R-:W-:Y:S01]  /*41f0*/  ULDC UR17, c[0x0][0x608] ;  /* 0x0001820000117ab9 */ /* 0x000fe20000000800 */
[----:B------:R-:W-:-:S02]  /*4200*/  ULOP3.LUT UR23, URZ, UR18, URZ, 0x33, !UPT ;  /* 0x000000123f177292 */ /* 0x000fc4000f8e333f */
[----:B------:R-:W-:Y:S02]  /*4210*/  USHF.R.U64 UR18, UR12, UR17, UR10 ;  /* 0x000000110c127299 */ /* 0x000fe4000800120a */
[----:B------:R-:W-:Y:S01]  /*4220*/  USHF.R.U32.HI UR10, URZ, UR17, UR10 ;  /* 0x000000113f0a7299 */ /* 0x000fe2000801160a */
[----:B------:R-:W-:Y:S01]  /*4230*/  UMOV UR20, 0x1 ;  /* 0x0000000100147882 */ /* 0x000fe20000000000 */
[----:B------:R-:W-:Y:S02]  /*4240*/  UIADD3 UR14, -UR14, URZ, URZ ;  /* 0x0000003f0e0e7290 */ /* 0x000fe4000fffe13f */
[----:B------:R-:W-:Y:S02]  /*4250*/  USHF.L.U32 UR13, UR20, UR22, URZ ;  /* 0x00000016140d7299 */ /* 0x000fe4000800063f */
[----:B------:R-:W-:Y:S01]  /*4260*/  USHF.R.U64 UR20, UR18, UR22, UR10 ;  /* 0x0000001612147299 */ /* 0x000fe2000800120a */
[----:B------:R-:W-:Y:S01]  /*4270*/  ULDC UR15, c[0x0][0x144] ;  /* 0x00005100000f7ab9 */ /* 0x000fe20000000800 */
[----:B------:R-:W-:Y:S01]  /*4280*/  ULDC UR8, c[0x0][0x600] ;  /* 0x0001800000087ab9 */ /* 0x000fe20000000800 */
[----:B------:R-:W-:-:S02]  /*4290*/  UIADD3 UR21, -UR16, URZ, URZ ;  /* 0x0000003f10157290 */ /* 0x000fc4000fffe13f */
[----:B------:R-:W-:Y:S02]  /*42a0*/  USHF.R.U32.HI UR17, URZ, UR22, UR10 ;  /* 0x000000163f117299 */ /* 0x000fe4000801160a */
[----:B------:R-:W-:Y:S02]  /*42b0*/  UIADD3 UR9, UR8, -0x1, URZ ;  /* 0xffffffff08097890 */ /* 0x000fe4000fffe03f */
        /* <DEDUP_REMOVED lines=16> */
.L_x_100:
[----:B------:R-:W-:Y:S01]  /*43c0*/  UISETP.NE.AND UP0, UPT, UR39, URZ, UPT ;  /* 0x0000003f2700728c */ /* 0x000fe2000bf05270 */
[----:B------:R-:W-:Y:S01]  /*43d0*/  IMAD.MOV.U32 R0, RZ, RZ, 0x1 ;  /* 0x00000001ff007424 */ /* 0x000fe200078e00ff */
[----:B------:R-:W-:Y:S01]  /*43e0*/  USHF.R.U64 UR4, UR16, UR24, UR17 ;  /* 0x0000001810047299 */ /* 0x000fe20008001211 */
[----:B------:R-:W-:Y:S01]  /*43f0*/  IMAD.U32 R2, RZ, RZ, UR6 ;  /* 0x00000006ff027e24 */ /* 0x000fe2000f8e00ff */
[----:B------:R-:W-:Y:S02]  /*4400*/  ULOP3.LUT UR18, UR18, UR23, URZ, 0xc0, !UPT ;  /* 0x0000001712127292 */ /* 0x000fe4000f8ec03f */
[----:B------:R-:W-:Y:S02]  /*4410*/  UIADD3 UR5, -UR4, URZ, URZ ;  /* 0x0000003f04057290 */ /* 0x000fe4000fffe13f */
[----:B------:R-:W-:Y:S02]  /*4420*/  ULOP3.LUT UR9, UR12, UR9, URZ, 0xc0, !UPT ;  /* 0x000000090c097292 */ /* 0x000fe4000f8ec03f */
[----:B------:R-:W-:-:S02]  /*4430*/  UIMAD UR4, UR13, UR4, UR18 ;  /* 0x000000040d0472a4 */ /* 0x000fc4000f8e0212 */
[----:B------:R-:W-:Y:S02]  /*4440*/  @UP0 UIMAD UR22, UR26, UR21, UR19 ;  /* 0x000000151a1602a4 */ /* 0x000fe4000f8e0213 */
[----:B------:R-:W-:Y:S01]  /*4450*/  UIMAD UR5, UR5, UR25, UR20 ;  /* 0x00000019050572a4 */ /* 0x000fe2000f8e0214 */
[----:B------:R-:W-:Y:S02]  /*4460*/  ULDC UR7, c[0x0][0x610] ;  /* 0x0001840000077ab9 */ /* 0x000fe40000000800 */
[----:B------:R-:W-:Y:S02]  /*4470*/  UIMAD UR4, UR4, UR7, UR22 ;  /* 0x00000007040472a4 */ /* 0x000fe4000f8e0216 */
[----:B------:R-:W-:-:S04]  /*4480*/  UIMAD UR5, UR5, UR8, UR9 ;  /* 0x00000008050572a4 */ /* 0x000fc8000f8e0209 */
[----:B------:R-:W-:Y:S02]  /*4490*/  USEL UR7, UR5, UR4, !UP0 ;  /* 0x0000000405077287 */ /* 0x000fe4000c000000 */
[----:B------:R-:W-:-:S04]  /*44a0*/  USEL UR4, UR4, UR5, !UP0 ;  /* 0x0000000504047287 */ /* 0x000fc8000c000000 */
[----:B------:R-:W-:Y:S02]  /*44b0*/  IMAD.U32 R18, RZ, RZ, UR7 ;  /* 0x00000007ff127e24 */ /* 0x000fe4000f8e00ff */
[----:B------:R-:W-:-:S07]  /*44c0*/  IMAD.U32 R19, RZ, RZ, UR4 ;  /* 0x00000004ff137e24 */ /* 0x000fce000f8e00ff */
.L_x_98:
[----:B------:R-:W-:Y:S02]  /*44d0*/  LOP3.LUT P0, RZ, R0, 0xff, RZ, 0xc0, !PT ;  /* 0x000000ff00ff7812 */ /* 0x000fe4000780c0ff */
[----:B------:R-:W-:-:S11]  /*44e0*/  LOP3.LUT R68, R68, 0x1, RZ, 0x3c, !PT ;  /* 0x0000000144447812 */ /* 0x000fd600078e3cff */
[----:B------:R-:W-:Y:S05]  /*44f0*/  @P0 BRA `(.L_x_101) ;  /* 0xffffffd0001c0947 */ /* 0x000fea000383ffff */
[----:B------:R-:W-:Y:S05]  /*4500*/  EXIT ;  /* 0x000000000000794d */ /* 0x000fea0003800000 */
.L_x_12:
[----:B------:R-:W-:-:S08]  /*4510*/  ISETP.NE.AND P0, PT, RZ, UR8, PT ;  /* 0x00000008ff007c0c */ /* 0x000fd0000bf05270 */
[----:B-----5:R-:W0:-:S00]  /*4520*/  USETMAXREG.DEALLOC.CTAPOOL 0x28 ;  /* 0x00000028000079c8 */ /* 0x020e0000080e0500 */
[----:B------:R-:W-:Y:S05]  /*4530*/  @P0 EXIT ;  /* 0x000000000000094d */ /* 0x000fea0003800000 */
[----:B0-----:R-:W-:Y:S01]  /*4540*/  LOP3.LUT P0, RZ, R5, 0xff, RZ, 0xc0, !PT ;  /* 0x000000ff05ff7812 */ /* 0x001fe2000780c0ff */
[----:B------:R-:W-:Y:S02]  /*4550*/  IMAD.MOV.U32 R8, RZ, RZ, 0x1 ;  /* 0x00000001ff087424 */ /* 0x000fe400078e00ff */
[----:B------:R-:W-:-:S10]  /*4560*/  IMAD.MOV.U32 R0, RZ, RZ, RZ ;  /* 0x000000ffff007224 */ /* 0x000fd400078e00ff */
[----:B------:R-:W-:Y:S05]  /*4570*/  @!P0 BRA `(.L_x_102) ;  /* 0x0000000c00108947 */ /* 0x000fea0003800000 */
[----:B------:R-:W-:Y:S01]  /*4580*/  LOP3.LUT P0, RZ, R4, 0x1f, RZ, 0xc0, !PT ;  /* 0x0000001f04ff7812 */ /* 0x000fe2000780c0ff */
[----:B------:R-:W-:Y:S01]  /*4590*/  ULDC UR5, c[0x0][0x658] ;  /* 0x0001960000057ab9 */ /* 0x000fe20000000800 */
[----:B------:R-:W-:Y:S01]  /*45a0*/  UMOV UR6, 0xffffffff ;  /* 0xffffffff00067882 */ /* 0x000fe20000000000 */
[----:B------:R-:W-:Y:S01]  /*45b0*/  BSSY B0, `(.L_x_102) ;  /* 0x00000c0000007945 */ /* 0x000fe20003800000 */
[----:B------:R-:W-:Y:S01]  /*45c0*/  USHF.L.U32 UR6, UR6, UR5, URZ ;  /* 0x0000000506067299 */ /* 0x000fe2000800063f */
[C---:B------:R-:W-:Y:S01]  /*45d0*/  ISETP.NE.AND P3, PT, R3.reuse, RZ, PT ;  /* 0x000000ff0300720c */ /* 0x040fe20003f65270 */
[----:B------:R-:W-:Y:S01]  /*45e0*/  IMAD.MOV.U32 R9, RZ, RZ, 0x1 ;  /* 0x00000001ff097424 */ /* 0x000fe200078e00ff */
[----:B------:R-:W-:Y:S01]  /*45f0*/  ISETP.NE.OR P0, PT, R3, RZ, !P0 ;  /* 0x000000ff0300720c */ /* 0x000fe20004705670 */
[----:B------:R-:W-:Y:S01]  /*4600*/  IMAD.MOV.U32 R8, RZ, RZ, 0x1 ;  /* 0x00000001ff087424 */ /* 0x000fe200078e00ff */
[----:B------:R-:W-:Y:S01]  /*4610*/  ULDC UR4, c[0x0][0x600] ;  /* 0x0001800000047ab9 */ /* 0x000fe20000000800 */
[----:B------:R-:W-:Y:S01]  /*4620*/  IMAD.MOV.U32 R0, RZ, RZ, RZ ;  /* 0x000000ffff007224 */ /* 0x000fe200078e00ff */
[----:B------:R-:W-:Y:S01]  /*4630*/  UMOV UR7, 0x1 ;  /* 0x0000000100077882 */ /* 0x000fe20000000000 */
[----:B------:R-:W-:-:S02]  /*4640*/  UIADD3 UR21, UR38, 0x1, URZ ;  /* 0x0000000126157890 */ /* 0x000fc4000fffe03f */
[----:B------:R-:W-:Y:S02]  /*4650*/  ULOP3.LUT UR20, UR41, 0x2, URZ, 0xfc, !UPT ;  /* 0x0000000229147892 */ /* 0x000fe4000f8efc3f */
[----:B------:R-:W-:Y:S02]  /*4660*/  UIADD3 UR4, UR4, -0x1, URZ ;  /* 0xffffffff04047890 */ /* 0x000fe4000fffe03f */
[----:B------:R-:W-:Y:S02]  /*4670*/  USHF.L.U32 UR5, UR7, UR5, URZ ;  /* 0x0000000507057299 */ /* 0x000fe4000800063f */
[----:B------:R-:W-:Y:S01]  /*4680*/  ULOP3.LUT UR6, URZ, UR6, URZ, 0x33, !UPT ;  /* 0x000000063f067292 */ /* 0x000fe2000f8e333f */
[----:B------:R-:W-:-:S11]  /*4690*/  ULDC.64 UR18, c[0x0][0x198] ;  /* 0x0000660000127ab9 */ /* 0x000fd60000000a00 */
.L_x_114:
[----:B------:R-:W-:-:S03]  /*46a0*/  UMOV UR7, 0xffffffff ;  /* 0xffffffff00077882 */ /* 0x000fc60000000000 */
[----:B-1----:R-:W-:Y:S05]  /*46b0*/  BRA.DIV UR7, `(.L_x_103) ;  /* 0x0000000e07907947 */ /* 0x002fea000b800000 */
[----:B------:R-:W-:-:S13]  /*46c0*/  ELECT P6, URZ, PT ;  /* 0x00000000003f782f */ /* 0x000fda00038c0000 */
.L_x_125:
[----:B------:R-:W0:Y:S01]  /*46d0*/  LDC R3, c[0x0][0x28c] ;  /* 0x0000a300ff037b82 */ /* 0x000e220000000800 */
[----:B------:R-:W-:Y:S01]  /*46e0*/  BSSY B1, `(.L_x_104) ;  /* 0x0000035000017945 */ /* 0x000fe20003800000 */
[----:B0-----:R-:W-:-:S13]  /*46f0*/  ISETP.LT.OR P6, PT, R3, 0x1, !P6 ;  /* 0x000000010300780c */ /* 0x001fda00077c1670 */
[----:B------:R-:W-:Y:S05]  /*4700*/  @P6 BRA `(.L_x_105) ;  /* 0x0000000000c86947 */ /* 0x000fea0003800000 */
[----:B------:R-:W-:Y:S02]  /*4710*/  IMAD.SHL.U32 R18, R18, 0x40, RZ ;  /* 0x0000004012127824 */ /* 0x000fe400078e00ff */
[----:B------:R-:W-:Y:S02]  /*4720*/  IMAD.SHL.U32 R19, R19, 0x40, RZ ;  /* 0x0000004013137824 */ /* 0x000fe400078e00ff */
[----:B------:R-:W-:Y:S02]  /*4730*/  IMAD.MOV.U32 R11, RZ, RZ, RZ ;  /* 0x000000ffff0b7224 */ /* 0x000fe400078e00ff */
[----:B------:R-:W-:Y:S02]  /*4740*/  IMAD.U32 R12, RZ, RZ, UR21 ;  /* 0x00000015ff0c7e24 */ /* 0x000fe4000f8e00ff */
[----:B------:R-:W-:Y:S02]  /*4750*/  IMAD.MOV.U32 R3, RZ, RZ, R8 ;  /* 0x000000ffff037224 */ /* 0x000fe400078e0008 */
[----:B------:R-:W-:-:S07]  /*4760*/  IMAD.MOV.U32 R4, RZ, RZ, R0 ;  /* 0x000000ffff047224 */ /* 0x000fce00078e0000 */
.L_x_109:
[----:B------:R-:W0:Y:S01]  /*4770*/  S2R R6, SR_CgaCtaId ;  /* 0x0000000000067919 */ /* 0x000e220000008800 */
[----:B-1----:R-:W-:-:S04]  /*4780*/  MOV R5, 0x400 ;  /* 0x0000040000057802 */ /* 0x002fc80000000f00 */
[----:B0-----:R-:W-:Y:S02]  /*4790*/  LEA R7, R6, R5, 0x18 ;  /* 0x0000000506077211 */ /* 0x001fe400078ec0ff */
[----:B------:R-:W-:Y:S01]  /*47a0*/  SHF.L.U32 R5, R3, 0x1f, RZ ;  /* 0x0000001f03057819 */ /* 0x000fe200000006ff */
[----:B------:R-:W0:Y:S02]  /*47b0*/  @!P3 LDC R6, c[0x0][0x500] ;  /* 0x00014000ff06bb82 */ /* 0x000e240000000800 */
[----:B------:R-:W-:-:S04]  /*47c0*/  IMAD R10, R4, 0x8, R7 ;  /* 0x00000008040a7824 */ /* 0x000fc800078e0207 */
[----:B------:R-:W1:Y:S02]  /*47d0*/  SYNCS.PHASECHK.TRANS64.TRYWAIT P1, [R10+URZ+0x10], R5 ;  /* 0x000010050a0075a7 */ /* 0x000e64000802017f */
[----:B-1----:R-:W-:Y:S05]  /*47e0*/  @!P1 BRA `(.L_x_106) ;  /* 0x0000000c00649947 */ /* 0x002fea0003800000 */
.L_x_126:
[----:B------:R-:W-:Y:S01]  /*47f0*/  UPRMT UR7, UR20, 0x9910, URZ ;  /* 0x0000991014077896 */ /* 0x000fe2000800003f */
[----:B0-----:R0:W-:Y:S03]  /*4800*/  @!P3 SYNCS.ARRIVE.TRANS64 RZ, [R10+URZ], R6 ;  /* 0x000000060affb9a7 */ /* 0x0011e6000800003f */
[----:B------:R-:W-:-:S06]  /*4810*/  UISETP.NE.AND UP0, UPT, UR7, 0x2, UPT ;  /* 0x000000020700788c */ /* 0x000fcc000bf05270 */
[----:B------:R-:W-:-:S13]  /*4820*/  PLOP3.LUT P1, PT, PT, PT, UP0, 0x80, 0x0 ;  /* 0x000000000000781c */ /* 0x000fda0003f2f008 */
[----:B0-----:R-:W-:Y:S05]  /*4830*/  @P1 BRA `(.L_x_107) ;  /* 0x0000000000041947 */ /* 0x001fea0003800000 */
[----:B------:R-:W-:Y:S01]  /*4840*/  BPT.TRAP 0x1 ;  /* 0x000000040000795c */ /* 0x000fe20000300000 */
.L_x_107:
[----:B------:R-:W-:Y:S05]  /*4850*/  @P0 BRA `(.L_x_108) ;  /* 0x0000000000040947 */ /* 0x000fea0003800000 */
[----:B------:R-:W-:Y:S01]  /*4860*/  BPT.TRAP 0x1 ;  /* 0x000000040000795c */ /* 0x000fe20000300000 */
.L_x_108:
[----:B------:R-:W-:Y:S01]  /*4870*/  IMAD R7, R4, 0x2000, R7 ;  /* 0x0000200004077824 */ /* 0x000fe200078e0207 */
[----:B------:R-:W-:Y:S01]  /*4880*/  R2UR UR9, R10 ;  /* 0x000000000a0972ca */ /* 0x000fe200000e0000 */
[----:B------:R-:W-:Y:S01]  /*4890*/  VIADD R12, R12, 0xffffffff ;  /* 0xffffffff0c0c7836 */ /* 0x000fe20000000000 */
[----:B------:R-:W-:Y:S01]  /*48a0*/  UIADD3 UR14, UP0, UR18, 0xf0, URZ ;  /* 0x000000f0120e7890 */ /* 0x000fe2000ff1e03f */
[----:B------:R-:W-:Y:S01]  /*48b0*/  R2UR UR11, R19 ;  /* 0x00000000130b72ca */ /* 0x000fe200000e0000 */
[----:B------:R-:W-:Y:S01]  /*48c0*/  UIADD3 UR22, UP1, UR18, 0x1f0, URZ ;  /* 0x000001f012167890 */ /* 0x000fe2000ff3e03f */
[----:B------:R-:W-:Y:S01]  /*48d0*/  R2UR UR7, R7 ;  /* 0x00000000070772ca */ /* 0x000fe200000e0000 */
[----:B------:R-:W-:Y:S01]  /*48e0*/  UIADD3.X UR15, URZ, UR19, URZ, UP0, !UPT ;  /* 0x000000133f0f7290 */ /* 0x000fe200087fe43f */
[C---:B------:R-:W-:Y:S01]  /*48f0*/  R2UR UR10, R11.reuse ;  /* 0x000000000b0a72ca */ /* 0x040fe200000e0000 */
[----:B------:R-:W-:Y:S01]  /*4900*/  VIADD R4, R4, 0x1 ;  /* 0x0000000104047836 */ /* 0x000fe20000000000 */
[----:B------:R-:W-:Y:S01]  /*4910*/  R2UR UR12, R2 ;  /* 0x00000000020c72ca */ /* 0x000fe200000e0000 */
[----:B------:R-:W-:Y:S01]  /*4920*/  UIADD3.X UR23, URZ, UR19, URZ, UP1, !UPT ;  /* 0x000000133f177290 */ /* 0x000fe20008ffe43f */
[----:B------:R-:W-:Y:S01]  /*4930*/  R2UR UR13, R18 ;  /* 0x00000000120d72ca */ /* 0x000fe200000e0000 */
[----:B------:R-:W-:Y:S01]  /*4940*/  UMOV UR16, 0x0 ;  /* 0x0000000000107882 */ /* 0x000fe20000000000 */
[----:B------:R-:W-:Y:S01]  /*4950*/  ISETP.GT.AND P2, PT, R12, 0x1, PT ;  /* 0x000000010c00780c */ /* 0x000fe20003f44270 */
[----:B------:R-:W-:Y:S01]  /*4960*/  UMOV UR17, 0x10000000 ;  /* 0x1000000000117882 */ /* 0x000fe20000000000 */
[----:B------:R-:W-:Y:S01]  /*4970*/  ISETP.NE.AND P1, PT, R4, 0x2, PT ;  /* 0x000000020400780c */ /* 0x000fe20003f25270 */
[----:B------:R-:W-:-:S02]  /*4980*/  VIADD R11, R11, 0x80 ;  /* 0x000000800b0b7836 */ /* 0x000fc40000000000 */
[----:B------:R-:W-:Y:S01]  /*4990*/  UIADD3 UR8, UR7, 0x100, URZ ;  /* 0x0000010007087890 */ /* 0x000fe2000fffe03f */
[----:B------:R-:W-:Y:S01]  /*49a0*/  SEL R6, RZ, 0x1, P1 ;  /* 0x00000001ff067807 */ /* 0x000fe20000800000 */
[----:B------:R-:W-:Y:S01]  /*49b0*/  UIADD3 UR7, UR7, 0x4100, URZ ;  /* 0x0000410007077890 */ /* 0x000fe2000fffe03f */
[----:B------:R-:W-:Y:S02]  /*49c0*/  SEL R4, R4, RZ, P1 ;  /* 0x000000ff04047207 */ /* 0x000fe40000800000 */
[----:B------:R-:W-:-:S04]  /*49d0*/  LOP3.LUT R3, R3, R6, RZ, 0x3c, !PT ;  /* 0x0000000603037212 */ /* 0x000fc800078e3cff */
[----:B------:R0:W-:Y:S02]  /*49e0*/  UTMALDG.3D [UR8], [UR14], desc[UR16] ;  /* 0x000010080e0075b4 */ /* 0x0001e40008011000 */
[----:B0-----:R-:W-:Y:S01]  /*49f0*/  UMOV UR8, UR7 ;  /* 0x0000000700087c82 */ /* 0x001fe20008000000 */
[----:B------:R-:W-:Y:S02]  /*4a00*/  UMOV UR11, UR13 ;  /* 0x0000000d000b7c82 */ /* 0x000fe40008000000 */
[----:B------:R0:W-:Y:S02]  /*4a10*/  UTMALDG.3D [UR8], [UR22], desc[UR16] ;  /* 0x00001008160075b4 */ /* 0x0001e40008011000 */
[----:B0-----:R-:W-:Y:S05]  /*4a20*/  @P2 BRA `(.L_x_109) ;  /* 0xfffffffc00502947 */ /* 0x001fea000383ffff */
.L_x_105:
[----:B------:R-:W-:Y:S05]  /*4a30*/  BSYNC B1 ;  /* 0x0000000000017941 */ /* 0x000fea0003800000 */
.L_x_104:
[----:B------:R-:W-:Y:S01]  /*4a40*/  LOP3.LUT P4, RZ, R9, 0xff, RZ, 0xc0, !PT ;  /* 0x000000ff09ff7812 */ /* 0x000fe2000788c0ff */
[----:B------:R-:W-:Y:S01]  /*4a50*/  VIADD R0, R0, UR38 ;  /* 0x0000002600007c36 */ /* 0x000fe20008000000 */
[----:B------:R-:W-:Y:S01]  /*4a60*/  ULDC.64 UR8, c[0x0][0x650] ;  /* 0x0001940000087ab9 */ /* 0x000fe20000000a00 */
[----:B------:R-:W-:Y:S01]  /*4a70*/  BSSY B1, `(.L_x_110) ;  /* 0x0000071000017945 */ /* 0x000fe20003800000 */
[----:B------:R-:W-:Y:S01]  /*4a80*/  IMAD.MOV.U32 R19, RZ, RZ, -0x1 ;  /* 0xffffffffff137424 */ /* 0x000fe200078e00ff */
[----:B------:R-:W-:Y:S01]  /*4a90*/  PRMT R9, RZ, 0x7610, R9 ;  /* 0x00007610ff097816 */ /* 0x000fe20000000009 */
[----:B------:R-:W-:Y:S01]  /*4aa0*/  IMAD.MOV.U32 R18, RZ, RZ, -0x1 ;  /* 0xffffffffff127424 */ /* 0x000fe200078e00ff */
[C---:B------:R-:W-:Y:S02]  /*4ab0*/  ISETP.GT.U32.AND P1, PT, R0.reuse, 0x1, PT ;  /* 0x000000010000780c */ /* 0x040fe40003f24070 */
[----:B------:R-:W-:Y:S02]  /*4ac0*/  SHF.R.U32.HI R2, RZ, 0x1, R0 ;  /* 0x00000001ff027819 */ /* 0x000fe40000011600 */
[----:B------:R-:W-:-:S02]  /*4ad0*/  LOP3.LUT R0, R0, 0x1, RZ, 0xc0, !PT ;  /* 0x0000000100007812 */ /* 0x000fc400078ec0ff */
[----:B------:R-:W0:Y:S01]  /*4ae0*/  @P4 S2R R4, SR_CgaCtaId ;  /* 0x0000000000044919 */ /* 0x000e220000008800 */
[----:B------:R-:W-:Y:S02]  /*4af0*/  @P4 MOV R3, 0x400 ;  /* 0x0000040000034802 */ /* 0x000fe40000000f00 */
[----:B------:R-:W-:-:S04]  /*4b00*/  LOP3.LUT R2, R2, 0x1, RZ, 0xc0, !PT ;  /* 0x0000000102027812 */ /* 0x000fc800078ec0ff */
[----:B------:R-:W-:Y:S02]  /*4b10*/  ISETP.NE.U32.AND P2, PT, R2, 0x1, PT ;  /* 0x000000010200780c */ /* 0x000fe40003f45070 */
[----:B0-----:R-:W-:Y:S01]  /*4b20*/  @P4 LEA R3, R4, R3, 0x18 ;  /* 0x0000000304034211 */ /* 0x001fe200078ec0ff */
[----:B------:R-:W-:-:S03]  /*4b30*/  IMAD.U32 R4, RZ, RZ, UR38 ;  /* 0x00000026ff047e24 */ /* 0x000fc6000f8e00ff */
[----:B------:R0:W-:Y:S01]  /*4b40*/  @P4 SYNCS.ARRIVE.TRANS64.A1T0 RZ, [R3+URZ+0x58], RZ ;  /* 0x000058ff03ff49a7 */ /* 0x0001e2000810003f */
[----:B------:R-:W-:Y:S02]  /*4b50*/  IADD3 R16, P4, R16, UR36, RZ ;  /* 0x0000002410107c10 */ /* 0x000fe4000ff9e0ff */
[----:B------:R-:W-:Y:S02]  /*4b60*/  ISETP.LT.U32.AND P1, PT, R4, 0x2, P1 ;  /* 0x000000020400780c */ /* 0x000fe40000f21070 */
[----:B------:R-:W-:Y:S02]  /*4b70*/  IADD3.X R17, R17, UR40, RZ, P4, !PT ;  /* 0x0000002811117c10 */ /* 0x000fe4000a7fe4ff */
[----:B------:R-:W-:Y:S02]  /*4b80*/  ISETP.GE.U32.AND P4, PT, R16, UR8, PT ;  /* 0x0000000810007c0c */ /* 0x000fe4000bf86070 */
[----:B0-----:R-:W-:Y:S02]  /*4b90*/  SEL R3, RZ, 0x1, !P1 ;  /* 0x00000001ff037807 */ /* 0x001fe40004800000 */
[----:B------:R-:W-:-:S02]  /*4ba0*/  ISETP.GE.U32.AND.EX P1, PT, R17, UR9, PT, P4 ;  /* 0x0000000911007c0c */ /* 0x000fc4000bf26140 */
[----:B------:R-:W-:-:S04]  /*4bb0*/  ISETP.GT.U32.AND P2, PT, R4, 0x1, !P2 ;  /* 0x000000010400780c */ /* 0x000fc80005744070 */
[----:B------:R-:W-:-:S04]  /*4bc0*/  SEL R2, RZ, 0x1, !P2 ;  /* 0x00000001ff027807 */ /* 0x000fc80005000000 */
[--C-:B------:R-:W-:Y:S01]  /*4bd0*/  LOP3.LUT R8, R2, R8, R3.reuse, 0x96, !PT ;  /* 0x0000000802087212 */ /* 0x100fe200078e9603 */
[----:B------:R-:W-:Y:S01]  /*4be0*/  IMAD.MOV.U32 R2, RZ, RZ, -0x1 ;  /* 0xffffffffff027424 */ /* 0x000fe200078e00ff */
[----:B------:R-:W-:Y:S01]  /*4bf0*/  PRMT R3, RZ, 0x7610, R3 ;  /* 0x00007610ff037816 */ /* 0x000fe20000000003 */
[----:B------:R-:W-:Y:S06]  /*4c00*/  @P1 BRA `(.L_x_111) ;  /* 0x00000004005c1947 */ /* 0x000fec0003800000 */
[----:B------:R-:W0:Y:S01]  /*4c10*/  S2UR UR7, SR_CTAID.X ;  /* 0x00000000000779c3 */ /* 0x000e220000002500 */
[----:B------:R-:W-:Y:S01]  /*4c20*/  ULDC.64 UR8, c[0x0][0x628] ;  /* 0x00018a0000087ab9 */ /* 0x000fe20000000a00 */
[----:B------:R-:W-:Y:S01]  /*4c30*/  ULDC UR10, c[0x0][0x150] ;  /* 0x00005400000a7ab9 */ /* 0x000fe20000000800 */
[----:B------:R-:W-:Y:S01]  /*4c40*/  ISETP.NE.U32.AND P1, PT, RZ, UR8, PT ;  /* 0x00000008ff007c0c */ /* 0x000fe2000bf25070 */
[----:B------:R-:W-:Y:S01]  /*4c50*/  ULDC UR11, c[0x0][0x630] ;  /* 0x00018c00000b7ab9 */ /* 0x000fe20000000800 */
[----:B------:R-:W-:Y:S01]  /*4c60*/  ULDC UR13, c[0x0][0x154] ;  /* 0x00005500000d7ab9 */ /* 0x000fe20000000800 */
[----:B------:R-:W-:Y:S01]  /*4c70*/  IMAD.MOV.U32 R2, RZ, RZ, R16 ;  /* 0x000000ffff027224 */ /* 0x000fe200078e0010 */
[----:B------:R-:W-:Y:S01]  /*4c80*/  ISETP.NE.AND.EX P1, PT, RZ, UR9, PT, P1 ;  /* 0x00000009ff007c0c */ /* 0x000fe2000bf25310 */
[----:B------:R-:W2:Y:S01]  /*4c90*/  S2UR UR12, SR_CTAID.Y ;  /* 0x00000000000c79c3 */ /* 0x000ea20000002600 */
[----:B0-----:R-:W-:-:S05]  /*4ca0*/  I2FP.F32.U32 R3, UR7 ;  /* 0x0000000700037c45 */ /* 0x001fca0008201000 */
[----:B------:R-:W-:Y:S01]  /*4cb0*/  FMUL R12, R3, UR10 ;  /* 0x0000000a030c7c20 */ /* 0x000fe20008400000 */
[----:B------:R-:W-:-:S05]  /*4cc0*/  IMAD.MOV.U32 R3, RZ, RZ, R17 ;  /* 0x000000ffff037224 */ /* 0x000fca00078e0011 */
[----:B------:R-:W-:Y:S05]  /*4cd0*/  @!P1 BRA `(.L_x_112) ;  /* 0x0000000000289947 */ /* 0x000fea0003800000 */
[----:B------:R-:W-:Y:S02]  /*4ce0*/  ULDC UR10, c[0x0][0x634] ;  /* 0x00018d00000a7ab9 */ /* 0x000fe40000000800 */
[----:B------:R-:W-:-:S05]  /*4cf0*/  IADD3 R7, P1, R16, UR10, RZ ;  /* 0x0000000a10077c10 */ /* 0x000fca000ff3e0ff */
[----:B------:R-:W-:-:S04]  /*4d00*/  IMAD.X R11, RZ, RZ, R17, P1 ;  /* 0x000000ffff0b7224 */ /* 0x000fc800008e0611 */
[----:B-1----:R-:W-:-:S04]  /*4d10*/  IMAD.WIDE.U32 R4, R11, UR8, RZ ;  /* 0x000000080b047c25 */ /* 0x002fc8000f8e00ff */
[----:B------:R-:W-:-:S04]  /*4d20*/  IMAD.WIDE.U32 R4, P1, R7, UR9, R4 ;  /* 0x0000000907047c25 */ /* 0x000fc8000f820004 */
[----:B------:R-:W-:-:S04]  /*4d30*/  IMAD.WIDE.U32 R6, R7, UR8, RZ ;  /* 0x0000000807067c25 */ /* 0x000fc8000f8e00ff */
[----:B------:R-:W-:Y:S01]  /*4d40*/  IMAD.X R3, RZ, RZ, RZ, P1 ;  /* 0x000000ffff037224 */ /* 0x000fe200008e06ff */
[----:B------:R-:W-:Y:S01]  /*4d50*/  IADD3 RZ, P1, R7, R4, RZ ;  /* 0x0000000407ff7210 */ /* 0x000fe20007f3e0ff */
[----:B------:R-:W-:-:S04]  /*4d60*/  IMAD.MOV.U32 R2, RZ, RZ, R5 ;  /* 0x000000ffff027224 */ /* 0x000fc800078e0005 */
[----:B------:R-:W-:-:S08]  /*4d70*/  IMAD.WIDE.U32.X R2, R11, UR9, R2, P1 ;  /* 0x000000090b027c25 */ /* 0x000fd000088e0402 */
.L_x_112:
[--C-:B-1----:R-:W-:Y:S01]  /*4d80*/  SHF.R.U64 R10, R2, UR11, R3.reuse ;  /* 0x0000000b020a7c19 */ /* 0x102fe20008001203 */
[----:B------:R-:W0:Y:S01]  /*4d90*/  F2I.U32.TRUNC.NTZ R12, R12 ;  /* 0x0000000c000c7305 */ /* 0x000e22000020f000 */
[----:B------:R-:W-:Y:S01]  /*4da0*/  SHF.R.U32.HI R2, RZ, UR11, R3 ;  /* 0x0000000bff027c19 */ /* 0x000fe20008011603 */
[----:B------:R-:W-:Y:S01]  /*4db0*/  ULDC.64 UR8, c[0x0][0x620] ;  /* 0x0001880000087ab9 */ /* 0x000fe20000000a00 */
[----:B------:R-:W-:Y:S01]  /*4dc0*/  IADD3 R5, P1, RZ, -R10, RZ ;  /* 0x8000000aff057210 */ /* 0x000fe20007f3e0ff */
[----:B------:R-:W-:Y:S01]  /*4dd0*/  ULDC.64 UR14, c[0x0][0x640] ;  /* 0x00019000000e7ab9 */ /* 0x000fe20000000a00 */
[----:B--2---:R-:W-:Y:S01]  /*4de0*/  I2FP.F32.U32 R4, UR12 ;  /* 0x0000000c00047c45 */ /* 0x004fe20008201000 */
[----:B------:R-:W1:Y:S01]  /*4df0*/  LDC R14, c[0x0][0x610] ;  /* 0x00018400ff0e7b82 */ /* 0x000e620000000800 */
[----:B------:R-:W-:Y:S01]  /*4e00*/  ULDC UR11, c[0x0][0x658] ;  /* 0x00019600000b7ab9 */ /* 0x000fe20000000800 */
[----:B------:R-:W-:Y:S01]  /*4e10*/  IMAD.X R2, RZ, RZ, ~R2, P1 ;  /* 0x000000ffff027224 */ /* 0x000fe200008e0e02 */
[----:B------:R-:W-:Y:S01]  /*4e20*/  ISETP.NE.U32.AND P1, PT, RZ, UR14, PT ;  /* 0x0000000eff007c0c */ /* 0x000fe2000bf25070 */
[----:B------:R-:W-:Y:S01]  /*4e30*/  FMUL R6, R4, UR13 ;  /* 0x0000000d04067c20 */ /* 0x000fe20008400000 */
[----:B------:R-:W-:Y:S01]  /*4e40*/  ULDC UR13, c[0x0][0x648] ;  /* 0x00019200000d7ab9 */ /* 0x000fe20000000800 */
[----:B------:R-:W-:Y:S01]  /*4e50*/  IMAD R4, R2, UR8, RZ ;  /* 0x0000000802047c24 */ /* 0x000fe2000f8e02ff */
[----:B------:R-:W-:Y:S01]  /*4e60*/  ISETP.NE.AND.EX P1, PT, RZ, UR15, PT, P1 ;  /* 0x0000000fff007c0c */ /* 0x000fe2000bf25310 */
[C---:B------:R-:W-:Y:S01]  /*4e70*/  IMAD.WIDE.U32 R2, R5.reuse, UR8, R16 ;  /* 0x0000000805027c25 */ /* 0x040fe2000f8e0010 */
[----:B0-----:R-:W-:Y:S01]  /*4e80*/  R2UR UR8, R12 ;  /* 0x000000000c0872ca */ /* 0x001fe200000e0000 */
[----:B------:R-:W0:Y:S02]  /*4e90*/  F2I.U32.TRUNC.NTZ R6, R6 ;  /* 0x0000000600067305 */ /* 0x000e24000020f000 */
[----:B------:R-:W-:Y:S01]  /*4ea0*/  IMAD R5, R5, UR9, R4 ;  /* 0x0000000905057c24 */ /* 0x000fe2000f8e0204 */
[----:B------:R-:W-:-:S03]  /*4eb0*/  ULDC UR9, c[0x0][0x618] ;  /* 0x0001860000097ab9 */ /* 0x000fc60000000800 */
[----:B------:R-:W-:-:S05]  /*4ec0*/  IMAD.IADD R3, R3, 0x1, R5 ;  /* 0x0000000103037824 */ /* 0x000fca00078e0205 */
[--C-:B------:R-:W-:Y:S02]  /*4ed0*/  SHF.R.U64 R12, R2, UR9, R3.reuse ;  /* 0x00000009020c7c19 */ /* 0x100fe40008001203 */
[----:B------:R-:W-:Y:S01]  /*4ee0*/  SHF.R.U32.HI R3, RZ, UR9, R3 ;  /* 0x00000009ff037c19 */ /* 0x000fe20008011603 */
[----:B------:R-:W-:Y:S01]  /*4ef0*/  ULDC UR9, c[0x0][0x608] ;  /* 0x0001820000097ab9 */ /* 0x000fe20000000800 */
[----:B0-----:R-:W-:Y:S02]  /*4f00*/  R2UR UR10, R6 ;  /* 0x00000000060a72ca */ /* 0x001fe400000e0000 */
[--C-:B------:R-:W-:Y:S02]  /*4f10*/  SHF.R.U64 R13, R12, UR9, R3.reuse ;  /* 0x000000090c0d7c19 */ /* 0x100fe40008001203 */
[----:B------:R-:W-:Y:S01]  /*4f20*/  SHF.R.U32.HI R2, RZ, UR9, R3 ;  /* 0x00000009ff027c19 */ /* 0x000fe20008011603 */
[----:B------:R-:W-:-:S03]  /*4f30*/  UIADD3 UR9, -UR8, URZ, URZ ;  /* 0x0000003f08097290 */ /* 0x000fc6000fffe13f */
[--C-:B------:R-:W-:Y:S01]  /*4f40*/  SHF.R.U64 R15, R13, UR11, R2.reuse ;  /* 0x0000000b0d0f7c19 */ /* 0x100fe20008001202 */
[----:B------:R-:W-:Y:S01]  /*4f50*/  ULDC UR8, c[0x0][0x144] ;  /* 0x0000510000087ab9 */ /* 0x000fe20000000800 */
[----:B------:R-:W-:-:S03]  /*4f60*/  SHF.R.U32.HI R3, RZ, UR11, R2 ;  /* 0x0000000bff037c19 */ /* 0x000fc60008011602 */
[----:B------:R-:W-:Y:S01]  /*4f70*/  IMAD.MOV.U32 R2, RZ, RZ, R15 ;  /* 0x000000ffff027224 */ /* 0x000fe200078e000f */
[----:B------:R-:W-:Y:S06]  /*4f80*/  @!P1 BRA `(.L_x_113) ;  /* 0x0000000000289947 */ /* 0x000fec0003800000 */
[----:B------:R-:W-:Y:S02]  /*4f90*/  ULDC UR11, c[0x0][0x64c] ;  /* 0x00019300000b7ab9 */ /* 0x000fe40000000800 */
[----:B------:R-:W-:-:S05]  /*4fa0*/  IADD3 R7, P1, R15, UR11, RZ ;  /* 0x0000000b0f077c10 */ /* 0x000fca000ff3e0ff */
[----:B------:R-:W-:-:S04]  /*4fb0*/  IMAD.X R11, RZ, RZ, R3, P1 ;  /* 0x000000ffff0b7224 */ /* 0x000fc800008e0603 */
[----:B------:R-:W-:-:S04]  /*4fc0*/  IMAD.WIDE.U32 R4, R11, UR14, RZ ;  /* 0x0000000e0b047c25 */ /* 0x000fc8000f8e00ff */
[----:B------:R-:W-:-:S04]  /*4fd0*/  IMAD.WIDE.U32 R4, P1, R7, UR15, R4 ;  /* 0x0000000f07047c25 */ /* 0x000fc8000f820004 */
[----:B------:R-:W-:-:S04]  /*4fe0*/  IMAD.WIDE.U32 R6, R7, UR14, RZ ;  /* 0x0000000e07067c25 */ /* 0x000fc8000f8e00ff */
[----:B------:R-:W-:Y:S01]  /*4ff0*/  IMAD.X R3, RZ, RZ, RZ, P1 ;  /* 0x000000ffff037224 */ /* 0x000fe200008e06ff */
[----:B------:R-:W-:Y:S01]  /*5000*/  IADD3 RZ, P1, R7, R4, RZ ;  /* 0x0000000407ff7210 */ /* 0x000fe20007f3e0ff */
[----:B------:R-:W-:-:S04]  /*5010*/  IMAD.MOV.U32 R2, RZ, RZ, R5 ;  /* 0x000000ffff027224 */ /* 0x000fc800078e0005 */
[----:B------:R-:W-:-:S08]  /*5020*/  IMAD.WIDE.U32.X R2, R11, UR15, R2, P1 ;  /* 0x0000000f0b027c25 */ /* 0x000fd000088e0402 */
.L_x_113:
[----:B------:R-:W-:Y:S01]  /*5030*/  UISETP.NE.AND UP0, UPT, UR39, URZ, UPT ;  /* 0x0000003f2700728c */ /* 0x000fe2000bf05270 */
[----:B------:R-:W-:Y:S01]  /*5040*/  SHF.R.U64 R3, R2, UR13, R3 ;  /* 0x0000000d02037c19 */ /* 0x000fe20008001203 */
[----:B------:R-:W-:Y:S01]  /*5050*/  UIADD3 UR10, -UR10, URZ, URZ ;  /* 0x0000003f0a0a7290 */ /* 0x000fe2000fffe13f */
[----:B------:R-:W-:Y:S01]  /*5060*/  LOP3.LUT R2, R13, UR6, RZ, 0xc0, !PT ;  /* 0x000000060d027c12 */ /* 0x000fe2000f8ec0ff */
[----:B------:R-:W-:Y:S02]  /*5070*/  UIMAD UR7, UR8, UR9, UR7 ;  /* 0x00000009080772a4 */ /* 0x000fe4000f8e0207 */
[----:B------:R-:W-:Y:S01]  /*5080*/  IMAD.MOV R4, RZ, RZ, -R3 ;  /* 0x000000ffff047224 */ /* 0x000fe200078e0a03 */
[----:B------:R-:W-:Y:S01]  /*5090*/  ULDC UR8, c[0x0][0x148] ;  /* 0x0000520000087ab9 */ /* 0x000fe20000000800 */
[----:B------:R-:W-:Y:S01]  /*50a0*/  IMAD R19, R3, UR5, R2 ;  /* 0x0000000503137c24 */ /* 0x000fe2000f8e0202 */
[----:B------:R-:W-:Y:S02]  /*50b0*/  LOP3.LUT R3, R12, UR4, RZ, 0xc0, !PT ;  /* 0x000000040c037c12 */ /* 0x000fe4000f8ec0ff */
[----:B------:R-:W-:Y:S01]  /*50c0*/  @UP0 UIMAD UR7, UR8, UR10, UR12 ;  /* 0x0000000a080702a4 */ /* 0x000fe2000f8e020c */
[----:B------:R-:W-:-:S02]  /*50d0*/  PLOP3.LUT P1, PT, PT, PT, UP0, 0x80, 0x0 ;  /* 0x000000000000781c */ /* 0x000fc40003f2f008 */
[----:B------:R-:W-:Y:S02]  /*50e0*/  ULDC UR8, c[0x0][0x638] ;  /* 0x00018e0000087ab9 */ /* 0x000fe40000000800 */
[----:B------:R-:W-:Y:S02]  /*50f0*/  IMAD R2, R4, UR8, R15 ;  /* 0x0000000804027c24 */ /* 0x000fe4000f8e020f */
[----:B-1----:R-:W-:Y:S01]  /*5100*/  IMAD R19, R19, R14, UR7 ;  /* 0x0000000713137e24 */ /* 0x002fe2000f8e020e */
[----:B------:R-:W-:Y:S01]  /*5110*/  ULDC UR7, c[0x0][0x600] ;  /* 0x0001800000077ab9 */ /* 0x000fe20000000800 */
[----:B------:R-:W-:Y:S02]  /*5120*/  IMAD.MOV.U32 R4, RZ, RZ, 0x1 ;  /* 0x00000001ff047424 */ /* 0x000fe400078e00ff */
[----:B------:R-:W-:-:S03]  /*5130*/  IMAD R2, R2, UR7, R3 ;  /* 0x0000000702027c24 */ /* 0x000fc6000f8e0203 */
[----:B------:R-:W-:Y:S02]  /*5140*/  PRMT R3, R4, 0x7610, R3 ;  /* 0x0000761004037816 */ /* 0x000fe40000000003 */
[----:B------:R-:W-:Y:S02]  /*5150*/  SEL R18, R2, R19, !P1 ;  /* 0x0000001302127207 */ /* 0x000fe40004800000 */
[----:B------:R-:W-:Y:S01]  /*5160*/  SEL R19, R19, R2, !P1 ;  /* 0x0000000213137207 */ /* 0x000fe20004800000 */
[----:B------:R-:W-:-:S07]  /*5170*/  IMAD.MOV.U32 R2, RZ, RZ, R10 ;  /* 0x000000ffff027224 */ /* 0x000fce00078e000a */
.L_x_111:
[----:B------:R-:W-:Y:S05]  /*5180*/  BSYNC B1 ;  /* 0x0000000000017941 */ /* 0x000fea0003800000 */
.L_x_110:
[----:B------:R-:W-:-:S13]  /*5190*/  LOP3.LUT P1, RZ, R3, 0xff, RZ, 0xc0, !PT ;  /* 0x000000ff03ff7812 */ /* 0x000fda000782c0ff */
[----:B------:R-:W-:Y:S05]  /*51a0*/  @P1 BRA `(.L_x_114) ;  /* 0xfffffff4003c1947 */ /* 0x000fea000383ffff */
[----:B------:R-:W-:Y:S05]  /*51b0*/  BSYNC B0 ;  /* 0x0000000000007941 */ /* 0x000fea0003800000 */
.L_x_102:
[----:B------:R-:W-:-:S03]  /*51c0*/  UMOV UR7, 0xffffffff ;  /* 0xffffffff00077882 */ /* 0x000fc60000000000 */
[----:B------:R-:W-:Y:S05]  /*51d0*/  BRA.DIV UR7, `(.L_x_115) ;  /* 0x0000000207fc7947 */ /* 0x000fea000b800000 */
[----:B------:R-:W-:-:S13]  /*51e0*/  ELECT P6, URZ, PT ;  /* 0x00000000003f782f */ /* 0x000fda00038c0000 */
.L_x_129:
[----:B------:R-:W-:Y:S04]  /*51f0*/  BSSY B0, `(.L_x_116) ;  /* 0x000001a000007945 */ /* 0x000fe80003800000 */
[----:B------:R-:W-:Y:S05]  /*5200*/  @!P6 BRA `(.L_x_117) ;  /* 0x000000000060e947 */ /* 0x000fea0003800000 */
[----:B------:R-:W-:-:S04]  /*5210*/  ULOP3.LUT UR7, UR41, 0x2, URZ, 0xfc, !UPT ;  /* 0x0000000229077892 */ /* 0x000fc8000f8efc3f */
[----:B------:R-:W-:-:S06]  /*5220*/  UISETP.NE.AND UP0, UPT, UR7, 0x3, UPT ;  /* 0x000000030700788c */ /* 0x000fcc000bf05270 */
[----:B------:R-:W-:-:S13]  /*5230*/  PLOP3.LUT P0, PT, PT, PT, UP0, 0x80, 0x0 ;  /* 0x000000000000781c */ /* 0x000fda0003f0f008 */
[----:B------:R-:W-:Y:S05]  /*5240*/  @!P0 BRA `(.L_x_118) ;  /* 0x0000000000048947 */ /* 0x000fea0003800000 */
[----:B------:R-:W-:Y:S01]  /*5250*/  BPT.TRAP 0x1 ;  /* 0x000000040000795c */ /* 0x000fe20000300000 */
.L_x_118:
[----:B------:R-:W0:Y:S01]  /*5260*/  S2R R3, SR_CgaCtaId ;  /* 0x0000000000037919 */ /* 0x000e220000008800 */
[----:B------:R-:W-:-:S04]  /*5270*/  MOV R2, 0x400 ;  /* 0x0000040000027802 */ /* 0x000fc80000000f00 */
[----:B0-----:R-:W-:Y:S02]  /*5280*/  LEA R3, R3, R2, 0x18 ;  /* 0x0000000203037211 */ /* 0x001fe400078ec0ff */
[----:B------:R-:W-:-:S03]  /*5290*/  SHF.L.U32 R2, R8, 0x1f, RZ ;  /* 0x0000001f08027819 */ /* 0x000fc600000006ff */
[----:B------:R-:W-:-:S04]  /*52a0*/  VIADD R3, R3, 0x10 ;  /* 0x0000001003037836 */ /* 0x000fc80000000000 */
[C---:B------:R-:W-:Y:S02]  /*52b0*/  IMAD R7, R0.reuse, 0x8, R3 ;  /* 0x0000000800077824 */ /* 0x040fe400078e0203 */
[----:B------:R-:W-:Y:S02]  /*52c0*/  VIADD R0, R0, 0x1 ;  /* 0x0000000100007836 */ /* 0x000fe40000000000 */
[----:B------:R-:W0:Y:S03]  /*52d0*/  SYNCS.PHASECHK.TRANS64.TRYWAIT P0, [R7+URZ], R2 ;  /* 0x00000002070075a7 */ /* 0x000e26000800017f */
[----:B------:R-:W-:-:S04]  /*52e0*/  ISETP.NE.AND P1, PT, R0, 0x2, PT ;  /* 0x000000020000780c */ /* 0x000fc80003f25270 */
[----:B-1----:R-:W-:Y:S02]  /*52f0*/  SEL R5, RZ, 0x1, P1 ;  /* 0x00000001ff057807 */ /* 0x002fe40000800000 */
[----:B------:R-:W-:Y:S02]  /*5300*/  SEL R0, R0, RZ, P1 ;  /* 0x000000ff00007207 */ /* 0x000fe40000800000 */
[----:B------:R-:W-:Y:S01]  /*5310*/  LOP3.LUT R5, R8, R5, RZ, 0x3c, !PT ;  /* 0x0000000508057212 */ /* 0x000fe200078e3cff */
[----:B0-----:R-:W-:Y:S06]  /*5320*/  @!P0 BRA `(.L_x_119) ;  /* 0x0000000000c88947 */ /* 0x001fec0003800000 */
.L_x_130:
[----:B------:R-:W-:Y:S01]  /*5330*/  IMAD R3, R0, 0x8, R3 ;  /* 0x0000000800037824 */ /* 0x000fe200078e0203 */
[----:B------:R-:W-:-:S07]  /*5340*/  SHF.L.U32 R0, R5, 0x1f, RZ ;  /* 0x0000001f05007819 */ /* 0x000fce00000006ff */
.L_x_120:
[----:B-1----:R1:W2:Y:S02]  /*5350*/  SYNCS.PHASECHK.TRANS64.TRYWAIT P0, [R3+URZ], R0 ;  /* 0x00000000030075a7 */ /* 0x0022a4000800017f */
[----:B--2---:R-:W-:Y:S05]  /*5360*/  @!P0 NANOSLEEP.SYNCS 0x989680 ;  /* 0x009896800000895d */ /* 0x004fea0003900000 */
[----:B------:R-:W2:Y:S02]  /*5370*/  @!P0 SYNCS.PHASECHK.TRANS64 P0, [R3+URZ], R0 ;  /* 0x00000000030085a7 */ /* 0x000ea4000800007f */
[----:B--2---:R-:W-:Y:S05]  /*5380*/  @!P0 BRA `(.L_x_120) ;  /* 0xfffffffc00f08947 */ /* 0x004fea000383ffff */
.L_x_117:
[----:B------:R-:W-:Y:S05]  /*5390*/  BSYNC B0 ;  /* 0x0000000000007941 */ /* 0x000fea0003800000 */
.L_x_116:
[----:B------:R-:W-:Y:S05]  /*53a0*/  EXIT ;  /* 0x000000000000794d */ /* 0x000fea0003800000 */
.L_x_14:
[----:B0-----:R0:W1:Y:S02]  /*53b0*/  SYNCS.PHASECHK.TRANS64.TRYWAIT P0, [R59+URZ], R0 ;  /* 0x000000003b0075a7 */ /* 0x001064000800017f */
[----:B-1----:R-:W-:Y:S05]  /*53c0*/  @!P0 NANOSLEEP.SYNCS 0x989680 ;  /* 0x009896800000895d */ /* 0x002fea0003900000 */
[----:B------:R-:W1:Y:S02]  /*53d0*/  @!P0 SYNCS.PHASECHK.TRANS64 P0, [R59+URZ], R0 ;  /* 0x000000003b0085a7 */ /* 0x000e64000800007f */
[----:B-1----:R-:W-:Y:S05]  /*53e0*/  @!P0 BRA `(.L_x_14) ;  /* 0xfffffffc00f08947 */ /* 0x002fea000383ffff */
[----:B------:R-:W-:Y:S05]  /*53f0*/  BRA `(.L_x_121) ;  /* 0xffffffc000707947 */ /* 0x000fea000383ffff */
.L_x_19:
[----:B-1----:R1:W2:Y:S02]  /*5400*/  SYNCS.PHASECHK.TRANS64.TRYWAIT P1, [R3+URZ], R0 ;  /* 0x00000000030075a7 */ /* 0x0022a4000802017f */
[----:B--2---:R-:W-:Y:S05]  /*5410*/  @!P1 NANOSLEEP.SYNCS 0x989680 ;  /* 0x009896800000995d */ /* 0x004fea0003900000 */
[----:B------:R-:W2:Y:S02]  /*5420*/  @!P1 SYNCS.PHASECHK.TRANS64 P1, [R3+URZ], R0 ;  /* 0x00000000030095a7 */ /* 0x000ea4000802007f */
[----:B--2---:R-:W-:Y:S05]  /*5430*/  @!P1 BRA `(.L_x_19) ;  /* 0xfffffffc00f09947 */ /* 0x004fea000383ffff */
[----:B------:R-:W-:Y:S05]  /*5440*/  BRA `(.L_x_18) ;  /* 0xffffffc000dc7947 */ /* 0x000fea000383ffff */
.L_x_24:
[----:B-1----:R-:W-:-:S04]  /*5450*/  IMAD.U32 R4, RZ, RZ, UR4 ;  /* 0x00000004ff047e24 */ /* 0x002fc8000f8e00ff */
[----:B------:R1:W2:Y:S03]  /*5460*/  SYNCS.PHASECHK.TRANS64.TRYWAIT P1, [R4+URZ], R3 ;  /* 0x00000003040075a7 */ /* 0x0002a6000802017f */
[----:B--2---:R-:W-:Y:S05]  /*5470*/  @!P1 NANOSLEEP.SYNCS 0x989680 ;  /* 0x009896800000995d */ /* 0x004fea0003900000 */
[----:B------:R-:W2:Y:S02]  /*5480*/  @!P1 SYNCS.PHASECHK.TRANS64 P1, [R4+URZ], R3 ;  /* 0x00000003040095a7 */ /* 0x000ea4000802007f */
[----:B--2---:R-:W-:Y:S05]  /*5490*/  @!P1 BRA `(.L_x_24) ;  /* 0xfffffffc00ec9947 */ /* 0x004fea000383ffff */
[----:B------:R-:W-:Y:S05]  /*54a0*/  BRA `(.L_x_23) ;  /* 0xffffffc400947947 */ /* 0x000fea000383ffff */
.L_x_30:
[----:B--2---:R2:W3:Y:S02]  /*54b0*/  SYNCS.PHASECHK.TRANS64.TRYWAIT P0, [R59+URZ+0x10], R0 ;  /* 0x000010003b0075a7 */ /* 0x0044e4000800017f */
[----:B---3--:R-:W-:Y:S05]  /*54c0*/  @!P0 NANOSLEEP.SYNCS 0x989680 ;  /* 0x009896800000895d */ /* 0x008fea0003900000 */
[----:B------:R-:W3:Y:S02]  /*54d0*/  @!P0 SYNCS.PHASECHK.TRANS64 P0, [R59+URZ+0x10], R0 ;  /* 0x000010003b0085a7 */ /* 0x000ee4000800007f */
[----:B---3--:R-:W-:Y:S05]  /*54e0*/  @!P0 BRA `(.L_x_30) ;  /* 0xfffffffc00f08947 */ /* 0x008fea000383ffff */
[----:B------:R-:W-:Y:S05]  /*54f0*/  BRA `(.L_x_122) ;  /* 0xffffffc800d47947 */ /* 0x000fea000383ffff */
.L_x_103:
[----:B------:R-:W-:Y:S01]  /*5500*/  BSSY B1, `(.L_x_123) ;  /* 0x0000006000017945 */ /* 0x000fe20003800000 */
[----:B------:R-:W-:-:S07]  /*5510*/  IMAD.MOV.U32 R15, RZ, RZ, -0x1 ;  /* 0xffffffffff0f7424 */ /* 0x000fce00078e00ff */
[----:B------:R-:W-:Y:S05]  /*5520*/  WARPSYNC.COLLECTIVE R15, `(.L_x_124) ;  /* 0x000000000f0c7348 */ /* 0x000fea0003c00000 */
[----:B------:R-:W-:Y:S02]  /*5530*/  ELECT P6, UR62, PT ;  /* 0x00000000003e782f */ /* 0x000fe400038c0000 */
[----:B------:R-:W-:Y:S01]  /*5540*/  MOV R14, UR62 ;  /* 0x0000003e000e7c02 */ /* 0x000fe20008000f00 */
[----:B------:R-:W-:Y:S10]  /*5550*/  ENDCOLLECTIVE ;  /* 0x000000000000791b */ /* 0x000ff40003800000 */
.L_x_124:
[----:B------:R-:W-:Y:S05]  /*5560*/  BSYNC B1 ;  /* 0x0000000000017941 */ /* 0x000fea0003800000 */
.L_x_123:
[----:B------:R-:W-:Y:S05]  /*5570*/  BRA `(.L_x_125) ;  /* 0xfffffff000547947 */ /* 0x000fea000383ffff */
.L_x_106:
[----:B-1----:R1:W2:Y:S02]  /*5580*/  SYNCS.PHASECHK.TRANS64.TRYWAIT P1, [R10+URZ+0x10], R5 ;  /* 0x000010050a0075a7 */ /* 0x0022a4000802017f */
[----:B--2---:R-:W-:Y:S05]  /*5590*/  @!P1 NANOSLEEP.SYNCS 0x989680 ;  /* 0x009896800000995d */ /* 0x004fea0003900000 */
[----:B------:R-:W2:Y:S02]  /*55a0*/  @!P1 SYNCS.PHASECHK.TRANS64 P1, [R10+URZ+0x10], R5 ;  /* 0x000010050a0095a7 */ /* 0x000ea4000802007f */
[----:B--2---:R-:W-:Y:S05]  /*55b0*/  @!P1 BRA `(.L_x_106) ;  /* 0xfffffffc00f09947 */ /* 0x004fea000383ffff */
[----:B------:R-:W-:Y:S05]  /*55c0*/  BRA `(.L_x_126) ;  /* 0xfffffff000887947 */ /* 0x000fea000383ffff */
.L_x_115:
[----:B------:R-:W-:Y:S01]  /*55d0*/  BSSY B0, `(.L_x_127) ;  /* 0x0000006000007945 */ /* 0x000fe20003800000 */
[----:B------:R-:W-:-:S07]  /*55e0*/  IMAD.MOV.U32 R15, RZ, RZ, -0x1 ;  /* 0xffffffffff0f7424 */ /* 0x000fce00078e00ff */
[----:B-1----:R-:W-:Y:S05]  /*55f0*/  WARPSYNC.COLLECTIVE R15, `(.L_x_128) ;  /* 0x000000000f0c7348 */ /* 0x002fea0003c00000 */
[----:B------:R-:W-:Y:S02]  /*5600*/  ELECT P6, UR62, PT ;  /* 0x00000000003e782f */ /* 0x000fe400038c0000 */
[----:B------:R-:W-:Y:S01]  /*5610*/  MOV R14, UR62 ;  /* 0x0000003e000e7c02 */ /* 0x000fe20008000f00 */
[----:B-1----:R-:W-:Y:S10]  /*5620*/  ENDCOLLECTIVE ;  /* 0x000000000000791b */ /* 0x002ff40003800000 */
.L_x_128:
[----:B------:R-:W-:Y:S05]  /*5630*/  BSYNC B0 ;  /* 0x0000000000007941 */ /* 0x000fea0003800000 */
.L_x_127:
[----:B------:R-:W-:Y:S05]  /*5640*/  BRA `(.L_x_129) ;  /* 0xfffffff800e87947 */ /* 0x000fea000383ffff */
.L_x_119:
[----:B0-----:R0:W1:Y:S02]  /*5650*/  SYNCS.PHASECHK.TRANS64.TRYWAIT P0, [R7+URZ], R2 ;  /* 0x00000002070075a7 */ /* 0x001064000800017f */
[----:B-1----:R-:W-:Y:S05]  /*5660*/  @!P0 NANOSLEEP.SYNCS 0x989680 ;  /* 0x009896800000895d */ /* 0x002fea0003900000 */
[----:B------:R-:W1:Y:S02]  /*5670*/  @!P0 SYNCS.PHASECHK.TRANS64 P0, [R7+URZ], R2 ;  /* 0x00000002070085a7 */ /* 0x000e64000800007f */
[----:B-1----:R-:W-:Y:S05]  /*5680*/  @!P0 BRA `(.L_x_119) ;  /* 0xfffffffc00f08947 */ /* 0x002fea000383ffff */
[----:B------:R-:W-:Y:S05]  /*5690*/  BRA `(.L_x_130) ;  /* 0xfffffffc00247947 */ /* 0x000fea000383ffff */
.L_x_131:
[----:B------:R-:W-:-:S00]  /*56a0*/  BRA `(.L_x_131) ;  /* 0xfffffffc00fc7947 */ /* 0x000fc0000383ffff */
[----:B------:R-:W-:-:S00]  /*56b0*/  NOP ;  /* 0x0000000000007918 */ /* 0x000fc00000000000 */
        /* <DEDUP_REMOVED lines=12> */
.L_x_132:


//--------------------- .nv.global.init           --------------------------
	.section	.nv.global.init,"aw",@progbits
.nv.global.init:
	.type		$str$22,@object
	.size		$str$22,($str$23 - $str$22)
$str$22:
        /*0000*/ 	.byte	0x6b, 0x5f, 0x74, 0x69, 0x6c, 0x65, 0x5f, 0x63, 0x6f, 0x75, 0x6e, 0x74, 0x20, 0x3e, 0x3d, 0x20
        /*0010*/ 	.byte	0x31, 0x00
	.type		$str$23,@object
	.size		$str$23,(__unnamed_1 - $str$23)
$str$23:
        /*0012*/ 	.byte	0x2f, 0x74, 0x6d, 0x70, 0x2f, 0x63, 0x75, 0x74, 0x6c, 0x61, 0x73, 0x73, 0x5f, 0x73, 0x77, 0x65
        /*0022*/ 	.byte	0x65, 0x70, 0x5f, 0x73, 0x72, 0x63, 0x2f, 0x69, 0x6e, 0x63, 0x6c, 0x75, 0x64, 0x65, 0x2f, 0x63
        /*0032*/ 	.byte	0x75, 0x74, 0x6c, 0x61, 0x73, 0x73, 0x2f, 0x67, 0x65, 0x6d, 0x6d, 0x2f, 0x63, 0x6f, 0x6c, 0x6c
        /*0042*/ 	.byte	0x65, 0x63, 0x74, 0x69, 0x76, 0x65, 0x2f, 0x73, 0x6d, 0x39, 0x30, 0x5f, 0x6d, 0x6d, 0x61, 0x5f
        /*0052*/ 	.byte	0x74, 0x6d, 0x61, 0x5f, 0x67, 0x6d, 0x6d, 0x61, 0x5f, 0x73, 0x73, 0x5f, 0x77, 0x61, 0x72, 0x70
        /*0062*/ 	.byte	0x73, 0x70, 0x65, 0x63, 0x69, 0x61, 0x6c, 0x69, 0x7a, 0x65, 0x64, 0x2e, 0x68, 0x70, 0x70, 0x00
	.type		__unnamed_1,@object
	.size		__unnamed_1,(.L_0 - __unnamed_1)
__unnamed_1:
        /*0072*/ 	.byte	0x76, 0x6f, 0x69, 0x64, 0x20, 0x63, 0x75, 0x74, 0x6c, 0x61, 0x73, 0x73, 0x3a, 0x3a, 0x67, 0x65
        /* <DEDUP_REMOVED lines=171> */
        /*0b32*/ 	.byte	0x65, 0x3a, 0x3a, 0x69, 0x64, 0x65, 0x6e, 0x74, 0x69, 0x74, 0x79, 0x5d, 0x00
.L_0:


//--------------------- .nv.shared._ZN7cutlass13device_kernelINS_4gemm6kernel13GemmUniversalIN4cute5tupleIJiiiiEEENS1_10collective13CollectiveMmaINS1_34MainloopSm90TmaGmmaWarpSpecializedILi2ENS5_IJNS4_1CILi1EEESB_SB_EEENS1_32KernelTmaWarpSpecializedPingpongEEENS5_IJNSA_ILi64EEESF_NSA_ILi128EEEEEEaNS5_IJlSB_lEEEaSI_NS4_8TiledMMAINS4_8MMA_AtomIJNS4_4SM904GMMA26MMA_64x64x32_S32S8S8_SS_TNEEEENS4_6LayoutISC_NS5_IJNSA_ILi0EEESQ_SQ_EEEEENS5_IJNS4_10UnderscoreEST_ST_EEEEENS4_13SM90_TMA_LOADENS4_14ComposedLayoutINS4_7SwizzleILi3ELi4ELi3EEENS4_18smem_ptr_flag_bitsILi8EEENSP_INS5_IJNSA_ILi8EEESG_EEENS5_IJSG_SB_EEEEEEEvNS4_8identityESW_S16_vS17_EENS_8epilogue10collective6detail29Sm90TmaWarpSpecializedAdapterINS1A_15DefaultEpilogueIaSI_SI_NS19_6thread17LinearCombinationIaLi1EiiLNS1E_9ScaleType4KindE0ELNS_15FloatRoundStyleE2EaEENS1_15EpilogueDefaultEEEEEvvEEEEvNT_6ParamsE --------------------------
	.section	.nv.shared._ZN7cutlass13device_kernelINS_4gemm6kernel13GemmUniversalIN4cute5tupleIJiiiiEEENS1_10collective13CollectiveMmaINS1_34MainloopSm90TmaGmmaWarpSpecializedILi2ENS5_IJNS4_1CILi1EEESB_SB_EEENS1_32KernelTmaWarpSpecializedPingpongEEENS5_IJNSA_ILi64EEESF_NSA_ILi128EEEEEEaNS5_IJlSB_lEEEaSI_NS4_8TiledMMAINS4_8MMA_AtomIJNS4_4SM904GMMA26MMA_64x64x32_S32S8S8_SS_TNEEEENS4_6LayoutISC_NS5_IJNSA_ILi0EEESQ_SQ_EEEEENS5_IJNS4_10UnderscoreEST_ST_EEEEENS4_13SM90_TMA_LOADENS4_14ComposedLayoutINS4_7SwizzleILi3ELi4ELi3EEENS4_18smem_ptr_flag_bitsILi8EEENSP_INS5_IJNSA_ILi8EEESG_EEENS5_IJSG_SB_EEEEEEEvNS4_8identityESW_S16_vS17_EENS_8epilogue10collective6detail29Sm90TmaWarpSpecializedAdapterINS1A_15DefaultEpilogueIaSI_SI_NS19_6thread17LinearCombinationIaLi1EiiLNS1E_9ScaleType4KindE0ELNS_15FloatRoundStyleE2EaEENS1_15EpilogueDefaultEEEEEvvEEEEvNT_6ParamsE,"aw",@nobits
	.sectionflags	@""
	.align	16
	.zero		1024


//--------------------- .nv.shared.reserved.0     --------------------------
	.section	.nv.shared.reserved.0,"aw",@nobits
	.weak		__nv_reservedSMEM_offset_0_alias
	.size		__nv_reservedSMEM_offset_0_alias, 0, 0
	.other		__nv_reservedSMEM_offset_0_alias,@"STO_CUDA_RESERVED_SHARED STV_DEFAULT"
__nv_reservedSMEM_offset_0_alias:
	.zero		0


//--------------------- .nv.global                --------------------------
	.section	.nv.global,"aw",@nobits
.nv.global:
	.type		_ZN40_INTERNAL_b6b5789c_4_k_cu_eb88b5f6_314394cute1_E,@object
	.size		_ZN40_INTERNAL_b6b5789c_4_k_cu_eb88b5f6_314394cute1_E,(_ZN40_INTERNAL_b6b5789c_4_k_cu_eb88b5f6_314394cuda3std3__45__cpo6cbeginE - _ZN40_INTERNAL_b6b5789c_4_k_cu_eb88b5f6_314394cute1_E)
_ZN40_INTERNAL_b6b5789c_4_k_cu_eb88b5f6_314394cute1_E:
	.zero		1
	.type		_ZN40_INTERNAL_b6b5789c_4_k_cu_eb88b5f6_314394cuda3std3__45__cpo6cbeginE,@object
	.size		_ZN40_INTERNAL_b6b5789c_4_k_cu_eb88b5f6_314394cuda3std3__45__cpo6cbeginE,(_ZN40_INTERNAL_b6b5789c_4_k_cu_eb88b5f6_314394cuda3std3__48in_placeE - _ZN40_INTERNAL_b6b5789c_4_k_cu_eb88b5f6_314394cuda3std3__45__cpo6cbeginE)
_ZN40_INTERNAL_b6b5789c_4_k_cu_eb88b5f6_314394cuda3std3__45__cpo6cbeginE:
	.zero		1
	.type		_ZN40_INTERNAL_b6b5789c_4_k_cu_eb88b5f6_314394cuda3std3__48in_placeE,@object
	.size		_ZN40_INTERNAL_b6b5789c_4_k_cu_eb88b5f6_314394cuda3std3__48in_placeE,(_ZN40_INTERNAL_b6b5789c_4_k_cu_eb88b5f6_314394cuda3std6ranges3__45__cpo9iter_moveE - _ZN40_INTERNAL_b6b5789c_4_k_cu_eb88b5f6_314394cuda3std3__48in_placeE)
_ZN40_INTERNAL_b6b5789c_4_k_cu_eb88b5f6_314394cuda3std3__48in_placeE:
	.zero		1
	.type		_ZN40_INTERNAL_b6b5789c_4_k_cu_eb88b5f6_314394cuda3std6ranges3__45__cpo9iter_moveE,@object
	.size		_ZN40_INTERNAL_b6b5789c_4_k_cu_eb88b5f6_314394cuda3std6ranges3__45__cpo9iter_moveE,(_ZN40_INTERNAL_b6b5789c_4_k_cu_eb88b5f6_314394cuda3std3__45__cpo5beginE - _ZN40_INTERNAL_b6b5789c_4_k_cu_eb88b5f6_314394cuda3std6ranges3__45__cpo9iter_moveE)
_ZN40_INTERNAL_b6b5789c_4_k_cu_eb88b5f6_314394cuda3std6ranges3__45__cpo9iter_moveE:
	.zero		1
	.type		_ZN40_INTERNAL_b6b5789c_4_k_cu_eb88b5f6_314394cuda3std3__45__cpo5beginE,@object
	.size		_ZN40_INTERNAL_b6b5789c_4_k_cu_eb88b5f6_314394cuda3std3__45__cpo5beginE,(_ZN40_INTERNAL_b6b5789c_4_k_cu_eb88b5f6_314394cuda3std3__442_GLOBAL__N__b6b5789c_4_k_cu_eb88b5f6_314396ignoreE - _ZN40_INTERNAL_b6b5789c_4_k_cu_eb88b5f6_314394cuda3std3__45__cpo5beginE)
_ZN40_INTERNAL_b6b5789c_4_k_cu_eb88b5f6_314394cuda3std3__45__cpo5beginE:
	.zero		1
	.type		_ZN40_INTERNAL_b6b5789c_4_k_cu_eb88b5f6_314394cuda3std3__442_GLOBAL__N__b6b5789c_4_k_cu_eb88b5f6_314396ignoreE,@object
	.size		_ZN40_INTERNAL_b6b5789c_4_k_cu_eb88b5f6_314394cuda3std3__442_GLOBAL__N__b6b5789c_4_k_cu_eb88b5f6_314396ignoreE,(_ZN40_INTERNAL_b6b5789c_4_k_cu_eb88b5f6_314394cute7productE - _ZN40_INTERNAL_b6b5789c_4_k_cu_eb88b5f6_314394cuda3std3__442_GLOBAL__N__b6b5789c_4_k_cu_eb88b5f6_314396ignoreE)
_ZN40_INTERNAL_b6b5789c_4_k_cu_eb88b5f6_314394cuda3std3__442_GLOBAL__N__b6b5789c_4_k_cu_eb88b5f6_314396ignoreE:
	.zero		1
	.type		_ZN40_INTERNAL_b6b5789c_4_k_cu_eb88b5f6_314394cute7productE,@object
	.size		_ZN40_INTERNAL_b6b5789c_4_k_cu_eb88b5f6_314394cute7productE,(_ZN40_INTERNAL_b6b5789c_4_k_cu_eb88b5f6_314394cuda3std3__45__cpo3endE - _ZN40_INTERNAL_b6b5789c_4_k_cu_eb88b5f6_314394cute7productE)
_ZN40_INTERNAL_b6b5789c_4_k_cu_eb88b5f6_314394cute7productE:
	.zero		1
	.type		_ZN40_INTERNAL_b6b5789c_4_k_cu_eb88b5f6_314394cuda3std3__45__cpo3endE,@object
	.size		_ZN40_INTERNAL_b6b5789c_4_k_cu_eb88b5f6_314394cuda3std3__45__cpo3endE,(_ZN40_INTERNAL_b6b5789c_4_k_cu_eb88b5f6_314394cuda3std3__419piecewise_constructE - _ZN40_INTERNAL_b6b5789c_4_k_cu_eb88b5f6_314394cuda3std3__45__cpo3endE)
_ZN40_INTERNAL_b6b5789c_4_k_cu_eb88b5f6_314394cuda3std3__45__cpo3endE:
	.zero		1
	.type		_ZN40_INTERNAL_b6b5789c_4_k_cu_eb88b5f6_314394cuda3std3__419piecewise_constructE,@object
	.size		_ZN40_INTERNAL_b6b5789c_4_k_cu_eb88b5f6_314394cuda3std3__419piecewise_constructE,(_ZN40_INTERNAL_b6b5789c_4_k_cu_eb88b5f6_314394cuda3std3__45__cpo4cendE - _ZN40_INTERNAL_b6b5789c_4_k_cu_eb88b5f6_314394cuda3std3__419piecewise_constructE)
_ZN40_INTERNAL_b6b5789c_4_k_cu_eb88b5f6_314394cuda3std3__419piecewise_constructE:
	.zero		1
	.type		_ZN40_INTERNAL_b6b5789c_4_k_cu_eb88b5f6_314394cuda3std3__45__cpo4cendE,@object
	.size		_ZN40_INTERNAL_b6b5789c_4_k_cu_eb88b5f6_314394cuda3std3__45__cpo4cendE,(_ZN40_INTERNAL_b6b5789c_4_k_cu_eb88b5f6_314394cuda3std6ranges3__45__cpo4swapE - _ZN40_INTERNAL_b6b5789c_4_k_cu_eb88b5f6_314394cuda3std3__45__cpo4cendE)
_ZN40_INTERNAL_b6b5789c_4_k_cu_eb88b5f6_314394cuda3std3__45__cpo4cendE:
	.zero		1
	.type		_ZN40_INTERNAL_b6b5789c_4_k_cu_eb88b5f6_314394cuda3std6ranges3__45__cpo4swapE,@object
	.size		_ZN40_INTERNAL_b6b5789c_4_k_cu_eb88b5f6_314394cuda3std6ranges3__45__cpo4swapE,(.L_8 - _ZN40_INTERNAL_b6b5789c_4_k_cu_eb88b5f6_314394cuda3std6ranges3__45__cpo4swapE)
_ZN40_INTERNAL_b6b5789c_4_k_cu_eb88b5f6_314394cuda3std6ranges3__45__cpo4swapE:
	.zero		1
.L_8:


//--------------------- .nv.constant0._ZN7cutlass13device_kernelINS_4gemm6kernel13GemmUniversalIN4cute5tupleIJiiiiEEENS1_10collective13CollectiveMmaINS1_34MainloopSm90TmaGmmaWarpSpecializedILi2ENS5_IJNS4_1CILi1EEESB_SB_EEENS1_32KernelTmaWarpSpecializedPingpongEEENS5_IJNSA_ILi64EEESF_NSA_ILi128EEEEEEaNS5_IJlSB_lEEEaSI_NS4_8TiledMMAINS4_8MMA_AtomIJNS4_4SM904GMMA26MMA_64x64x32_S32S8S8_SS_TNEEEENS4_6LayoutISC_NS5_IJNSA_ILi0EEESQ_SQ_EEEEENS5_IJNS4_10UnderscoreEST_ST_EEEEENS4_13SM90_TMA_LOADENS4_14ComposedLayoutINS4_7SwizzleILi3ELi4ELi3EEENS4_18smem_ptr_flag_bitsILi8EEENSP_INS5_IJNSA_ILi8EEESG_EEENS5_IJSG_SB_EEEEEEEvNS4_8identityESW_S16_vS17_EENS_8epilogue10collective6detail29Sm90TmaWarpSpecializedAdapterINS1A_15DefaultEpilogueIaSI_SI_NS19_6thread17LinearCombinationIaLi1EiiLNS1E_9ScaleType4KindE0ELNS_15FloatRoundStyleE2EaEENS1_15EpilogueDefaultEEEEEvvEEEEvNT_6ParamsE --------------------------
	.section	.nv.constant0._ZN7cutlass13device_kernelINS_4gemm6kernel13GemmUniversalIN4cute5tupleIJiiiiEEENS1_10collective13CollectiveMmaINS1_34MainloopSm90TmaGmmaWarpSpecializedILi2ENS5_IJNS4_1CILi1EEESB_SB_EEENS1_32KernelTmaWarpSpecializedPingpongEEENS5_IJNSA_ILi64EEESF_NSA_ILi128EEEEEEaNS5_IJlSB_lEEEaSI_NS4_8TiledMMAINS4_8MMA_AtomIJNS4_4SM904GMMA26MMA_64x64x32_S32S8S8_SS_TNEEEENS4_6LayoutISC_NS5_IJNSA_ILi0EEESQ_SQ_EEEEENS5_IJNS4_10UnderscoreEST_ST_EEEEENS4_13SM90_TMA_LOADENS4_14ComposedLayoutINS4_7SwizzleILi3ELi4ELi3EEENS4_18smem_ptr_flag_bitsILi8EEENSP_INS5_IJNSA_ILi8EEESG_EEENS5_IJSG_SB_EEEEEEEvNS4_8identityESW_S16_vS17_EENS_8epilogue10collective6detail29Sm90TmaWarpSpecializedAdapterINS1A_15DefaultEpilogueIaSI_SI_NS19_6thread17LinearCombinationIaLi1EiiLNS1E_9ScaleType4KindE0ELNS_15FloatRoundStyleE2EaEENS1_15EpilogueDefaultEEEEEvvEEEEvNT_6ParamsE,"a",@progbits
	.sectionflags	@""
	.align	4
.nv.constant0._ZN7cutlass13device_kernelINS_4gemm6kernel13GemmUniversalIN4cute5tupleIJiiiiEEENS1_10collective13CollectiveMmaINS1_34MainloopSm90TmaGmmaWarpSpecializedILi2ENS5_IJNS4_1CILi1EEESB_SB_EEENS1_32KernelTmaWarpSpecializedPingpongEEENS5_IJNSA_ILi64EEESF_NSA_ILi128EEEEEEaNS5_IJlSB_lEEEaSI_NS4_8TiledMMAINS4_8MMA_AtomIJNS4_4SM904GMMA26MMA_64x64x32_S32S8S8_SS_TNEEEENS4_6LayoutISC_NS5_IJNSA_ILi0EEESQ_SQ_EEEEENS5_IJNS4_10UnderscoreEST_ST_EEEEENS4_13SM90_TMA_LOADENS4_14ComposedLayoutINS4_7SwizzleILi3ELi4ELi3EEENS4_18smem_ptr_flag_bitsILi8EEENSP_INS5_IJNSA_ILi8EEESG_EEENS5_IJSG_SB_EEEEEEEvNS4_8identityESW_S16_vS17_EENS_8epilogue10collective6detail29Sm90TmaWarpSpecializedAdapterINS1A_15DefaultEpilogueIaSI_SI_NS19_6thread17LinearCombinationIaLi1EiiLNS1E_9ScaleType4KindE0ELNS_15FloatRoundStyleE2EaEENS1_15EpilogueDefaultEEEEEvvEEEEvNT_6ParamsE:
	.zero		1664


//--------------------- SYMBOLS --------------------------

	.type		.nv.reservedSmem.offset0,@object
	.size		.nv.reservedSmem.offset0,0x4
	.type		__assertfail,@function
